//
// Generated by NVIDIA NVVM Compiler
//
// Compiler Build ID: CL-36424714
// Cuda compilation tools, release 13.0, V13.0.88
// Based on NVVM 20.0.0
//

.version 9.0
.target sm_100
.address_size 64

	// .globl	_Z14multiplyKernelPiPKiS1_i
.global .align 4 .b8 precalc_xorwow_matrix[102400];
.global .align 4 .b8 precalc_xorwow_offset_matrix[102400];
.global .align 4 .b8 mrg32k3aM1[2304];
.global .align 4 .b8 mrg32k3aM2[2304];
.global .align 4 .b8 mrg32k3aM1SubSeq[2016];
.global .align 4 .b8 mrg32k3aM2SubSeq[2016];
.global .align 4 .b8 mrg32k3aM1Seq[2304];
.global .align 4 .b8 mrg32k3aM2Seq[2304];
.const .align 8 .b8 __cr_lgamma_table[72];

.visible .entry _Z14multiplyKernelPiPKiS1_i(
	.param .u64 .ptr .align 1 _Z14multiplyKernelPiPKiS1_i_param_0,
	.param .u64 .ptr .align 1 _Z14multiplyKernelPiPKiS1_i_param_1,
	.param .u64 .ptr .align 1 _Z14multiplyKernelPiPKiS1_i_param_2,
	.param .u32 _Z14multiplyKernelPiPKiS1_i_param_3
)
{
	.reg .pred 	%p<10>;
	.reg .b32 	%r<105>;
	.reg .b64 	%rd<67>;

	ld.param.u64 	%rd14, [_Z14multiplyKernelPiPKiS1_i_param_1];
	ld.param.u64 	%rd15, [_Z14multiplyKernelPiPKiS1_i_param_2];
	ld.param.u32 	%r30, [_Z14multiplyKernelPiPKiS1_i_param_3];
	cvta.to.global.u64 	%rd1, %rd15;
	cvta.to.global.u64 	%rd2, %rd14;
	mov.u32 	%r31, %ctaid.y;
	mov.u32 	%r32, %ntid.y;
	mov.u32 	%r33, %tid.y;
	mad.lo.s32 	%r1, %r31, %r32, %r33;
	mov.u32 	%r34, %ctaid.x;
	mov.u32 	%r35, %ntid.x;
	mov.u32 	%r36, %tid.x;
	mad.lo.s32 	%r2, %r34, %r35, %r36;
	max.s32 	%r37, %r1, %r2;
	setp.ge.s32 	%p1, %r37, %r30;
	@%p1 bra 	$L__BB0_13;
	mul.lo.s32 	%r3, %r30, %r1;
	and.b32  	%r4, %r30, 7;
	setp.lt.u32 	%p2, %r30, 8;
	mov.b32 	%r99, 0;
	mov.u32 	%r104, %r99;
	@%p2 bra 	$L__BB0_4;
	and.b32  	%r99, %r30, 2147483640;
	neg.s32 	%r93, %r99;
	mul.wide.s32 	%rd16, %r30, 4;
	add.s64 	%rd3, %rd1, %rd16;
	shl.b32 	%r7, %r30, 3;
	mul.wide.s32 	%rd17, %r30, 8;
	add.s64 	%rd4, %rd1, %rd17;
	mul.wide.s32 	%rd18, %r30, 12;
	add.s64 	%rd5, %rd1, %rd18;
	mul.wide.s32 	%rd19, %r30, 16;
	add.s64 	%rd6, %rd1, %rd19;
	mul.wide.s32 	%rd20, %r30, 20;
	add.s64 	%rd7, %rd1, %rd20;
	mul.wide.s32 	%rd21, %r30, 24;
	add.s64 	%rd8, %rd1, %rd21;
	mul.wide.s32 	%rd22, %r30, 28;
	add.s64 	%rd9, %rd1, %rd22;
	mul.wide.u32 	%rd23, %r3, 4;
	add.s64 	%rd24, %rd23, %rd2;
	add.s64 	%rd66, %rd24, 16;
	mov.b32 	%r104, 0;
	mov.u32 	%r92, %r2;
$L__BB0_3:
	.pragma "nounroll";
	mul.wide.s32 	%rd25, %r92, 4;
	add.s64 	%rd26, %rd3, %rd25;
	add.s64 	%rd27, %rd4, %rd25;
	add.s64 	%rd28, %rd5, %rd25;
	add.s64 	%rd29, %rd6, %rd25;
	add.s64 	%rd30, %rd7, %rd25;
	add.s64 	%rd31, %rd8, %rd25;
	add.s64 	%rd32, %rd9, %rd25;
	add.s64 	%rd33, %rd1, %rd25;
	ld.global.u32 	%r41, [%rd66+-16];
	ld.global.u32 	%r42, [%rd33];
	mad.lo.s32 	%r43, %r42, %r41, %r104;
	ld.global.u32 	%r44, [%rd66+-12];
	ld.global.u32 	%r45, [%rd26];
	mad.lo.s32 	%r46, %r45, %r44, %r43;
	ld.global.u32 	%r47, [%rd66+-8];
	ld.global.u32 	%r48, [%rd27];
	mad.lo.s32 	%r49, %r48, %r47, %r46;
	ld.global.u32 	%r50, [%rd66+-4];
	ld.global.u32 	%r51, [%rd28];
	mad.lo.s32 	%r52, %r51, %r50, %r49;
	ld.global.u32 	%r53, [%rd66];
	ld.global.u32 	%r54, [%rd29];
	mad.lo.s32 	%r55, %r54, %r53, %r52;
	ld.global.u32 	%r56, [%rd66+4];
	ld.global.u32 	%r57, [%rd30];
	mad.lo.s32 	%r58, %r57, %r56, %r55;
	ld.global.u32 	%r59, [%rd66+8];
	ld.global.u32 	%r60, [%rd31];
	mad.lo.s32 	%r61, %r60, %r59, %r58;
	ld.global.u32 	%r62, [%rd66+12];
	ld.global.u32 	%r63, [%rd32];
	mad.lo.s32 	%r104, %r63, %r62, %r61;
	add.s32 	%r93, %r93, 8;
	add.s32 	%r92, %r92, %r7;
	add.s64 	%rd66, %rd66, 32;
	setp.ne.s32 	%p3, %r93, 0;
	@%p3 bra 	$L__BB0_3;
$L__BB0_4:
	setp.eq.s32 	%p4, %r4, 0;
	@%p4 bra 	$L__BB0_12;
	and.b32  	%r17, %r30, 3;
	setp.lt.u32 	%p5, %r4, 4;
	@%p5 bra 	$L__BB0_7;
	add.s32 	%r65, %r99, %r3;
	mul.wide.u32 	%rd34, %r65, 4;
	add.s64 	%rd35, %rd2, %rd34;
	ld.global.u32 	%r66, [%rd35];
	mad.lo.s32 	%r67, %r99, %r30, %r2;
	mul.wide.s32 	%rd36, %r67, 4;
	add.s64 	%rd37, %rd1, %rd36;
	ld.global.u32 	%r68, [%rd37];
	mad.lo.s32 	%r69, %r68, %r66, %r104;
	cvt.u64.u32 	%rd38, %r3;
	cvt.u64.u32 	%rd39, %r99;
	add.s64 	%rd40, %rd39, %rd38;
	shl.b64 	%rd41, %rd40, 2;
	add.s64 	%rd42, %rd2, %rd41;
	ld.global.u32 	%r70, [%rd42+4];
	mul.wide.s32 	%rd43, %r30, 4;
	add.s64 	%rd44, %rd37, %rd43;
	ld.global.u32 	%r71, [%rd44];
	mad.lo.s32 	%r72, %r71, %r70, %r69;
	ld.global.u32 	%r73, [%rd42+8];
	add.s64 	%rd45, %rd44, %rd43;
	ld.global.u32 	%r74, [%rd45];
	mad.lo.s32 	%r75, %r74, %r73, %r72;
	ld.global.u32 	%r76, [%rd42+12];
	add.s64 	%rd46, %rd45, %rd43;
	ld.global.u32 	%r77, [%rd46];
	mad.lo.s32 	%r104, %r77, %r76, %r75;
	add.s32 	%r99, %r99, 4;
$L__BB0_7:
	setp.eq.s32 	%p6, %r17, 0;
	@%p6 bra 	$L__BB0_12;
	setp.eq.s32 	%p7, %r17, 1;
	@%p7 bra 	$L__BB0_10;
	add.s32 	%r79, %r99, %r3;
	mul.wide.u32 	%rd47, %r79, 4;
	add.s64 	%rd48, %rd2, %rd47;
	ld.global.u32 	%r80, [%rd48];
	mad.lo.s32 	%r81, %r99, %r30, %r2;
	mul.wide.s32 	%rd49, %r81, 4;
	add.s64 	%rd50, %rd1, %rd49;
	ld.global.u32 	%r82, [%rd50];
	mad.lo.s32 	%r83, %r82, %r80, %r104;
	cvt.u64.u32 	%rd51, %r3;
	cvt.u64.u32 	%rd52, %r99;
	add.s64 	%rd53, %rd52, %rd51;
	shl.b64 	%rd54, %rd53, 2;
	add.s64 	%rd55, %rd2, %rd54;
	ld.global.u32 	%r84, [%rd55+4];
	mul.wide.s32 	%rd56, %r30, 4;
	add.s64 	%rd57, %rd50, %rd56;
	ld.global.u32 	%r85, [%rd57];
	mad.lo.s32 	%r104, %r85, %r84, %r83;
	add.s32 	%r99, %r99, 2;
$L__BB0_10:
	and.b32  	%r86, %r30, 1;
	setp.eq.b32 	%p8, %r86, 1;
	not.pred 	%p9, %p8;
	@%p9 bra 	$L__BB0_12;
	add.s32 	%r87, %r99, %r3;
	mul.wide.u32 	%rd58, %r87, 4;
	add.s64 	%rd59, %rd2, %rd58;
	ld.global.u32 	%r88, [%rd59];
	mad.lo.s32 	%r89, %r99, %r30, %r2;
	mul.wide.s32 	%rd60, %r89, 4;
	add.s64 	%rd61, %rd1, %rd60;
	ld.global.u32 	%r90, [%rd61];
	mad.lo.s32 	%r104, %r90, %r88, %r104;
$L__BB0_12:
	ld.param.u64 	%rd65, [_Z14multiplyKernelPiPKiS1_i_param_0];
	add.s32 	%r91, %r3, %r2;
	cvta.to.global.u64 	%rd62, %rd65;
	mul.wide.s32 	%rd63, %r91, 4;
	add.s64 	%rd64, %rd62, %rd63;
	st.global.u32 	[%rd64], %r104;
$L__BB0_13:
	ret;

}
	// .globl	_Z20generateRandomMatrixPiS_im
.visible .entry _Z20generateRandomMatrixPiS_im(
	.param .u64 .ptr .align 1 _Z20generateRandomMatrixPiS_im_param_0,
	.param .u64 .ptr .align 1 _Z20generateRandomMatrixPiS_im_param_1,
	.param .u32 _Z20generateRandomMatrixPiS_im_param_2,
	.param .u64 _Z20generateRandomMatrixPiS_im_param_3
)
{
	.local .align 8 .b8 	__local_depot1[48];
	.reg .b64 	%SP;
	.reg .b64 	%SPL;
	.reg .pred 	%p<64>;
	.reg .b32 	%r<1224>;
	.reg .b64 	%rd<31>;

	mov.u64 	%SPL, __local_depot1;
	ld.param.u64 	%rd10, [_Z20generateRandomMatrixPiS_im_param_0];
	ld.param.u64 	%rd11, [_Z20generateRandomMatrixPiS_im_param_1];
	ld.param.u32 	%r545, [_Z20generateRandomMatrixPiS_im_param_2];
	ld.param.u64 	%rd12, [_Z20generateRandomMatrixPiS_im_param_3];
	mov.u32 	%r546, %tid.x;
	mov.u32 	%r547, %ctaid.x;
	mov.u32 	%r548, %ntid.x;
	mad.lo.s32 	%r1, %r547, %r548, %r546;
	setp.ge.s32 	%p1, %r1, %r545;
	@%p1 bra 	$L__BB1_117;
	add.u64 	%rd1, %SPL, 0;
	cvt.s64.s32 	%rd2, %r1;
	cvt.u32.u64 	%r549, %rd12;
	xor.b32  	%r550, %r549, -1429050551;
	mul.lo.s32 	%r551, %r550, 1099087573;
	{ .reg .b32 tmp; mov.b64 {tmp, %r552}, %rd12; }
	xor.b32  	%r553, %r552, -136515619;
	mul.lo.s32 	%r554, %r553, -1703105765;
	add.s32 	%r555, %r551, %r554;
	add.s32 	%r2, %r555, 6615241;
	add.s32 	%r958, %r551, 123456789;
	st.local.v2.u32 	[%rd1], {%r2, %r958};
	xor.b32  	%r957, %r551, 362436069;
	add.s32 	%r556, %r554, 521288629;
	st.local.v2.u32 	[%rd1+8], {%r957, %r556};
	xor.b32  	%r557, %r554, 88675123;
	add.s32 	%r954, %r551, 5783321;
	st.local.v2.u32 	[%rd1+16], {%r557, %r954};
	setp.eq.s32 	%p2, %r1, 0;
	@%p2 bra 	$L__BB1_116;
	mov.b32 	%r941, 0;
	mov.u64 	%rd30, %rd2;
$L__BB1_3:
	mov.u64 	%rd3, %rd30;
	and.b64  	%rd4, %rd3, 3;
	setp.eq.s64 	%p3, %rd4, 0;
	@%p3 bra 	$L__BB1_115;
	mul.wide.u32 	%rd14, %r941, 3200;
	mov.u64 	%rd15, precalc_xorwow_matrix;
	add.s64 	%rd5, %rd15, %rd14;
	mov.b32 	%r954, 0;
	mov.u32 	%r955, %r954;
	mov.u32 	%r956, %r954;
	mov.u32 	%r957, %r954;
	mov.u32 	%r958, %r954;
	mov.u32 	%r947, %r954;
$L__BB1_5:
	mul.wide.u32 	%rd16, %r947, 4;
	add.s64 	%rd17, %rd1, %rd16;
	ld.local.u32 	%r16, [%rd17+4];
	shl.b32 	%r17, %r947, 5;
	mov.b32 	%r953, 0;
$L__BB1_6:
	.pragma "nounroll";
	shr.u32 	%r561, %r16, %r953;
	and.b32  	%r562, %r561, 1;
	setp.eq.b32 	%p4, %r562, 1;
	not.pred 	%p5, %p4;
	add.s32 	%r563, %r17, %r953;
	mul.lo.s32 	%r564, %r563, 5;
	mul.wide.u32 	%rd18, %r564, 4;
	add.s64 	%rd6, %rd5, %rd18;
	@%p5 bra 	$L__BB1_8;
	ld.global.u32 	%r565, [%rd6];
	xor.b32  	%r958, %r958, %r565;
	ld.global.u32 	%r566, [%rd6+4];
	xor.b32  	%r957, %r957, %r566;
	ld.global.u32 	%r567, [%rd6+8];
	xor.b32  	%r956, %r956, %r567;
	ld.global.u32 	%r568, [%rd6+12];
	xor.b32  	%r955, %r955, %r568;
	ld.global.u32 	%r569, [%rd6+16];
	xor.b32  	%r954, %r954, %r569;
$L__BB1_8:
	and.b32  	%r571, %r561, 2;
	setp.eq.s32 	%p6, %r571, 0;
	@%p6 bra 	$L__BB1_10;
	ld.global.u32 	%r572, [%rd6+20];
	xor.b32  	%r958, %r958, %r572;
	ld.global.u32 	%r573, [%rd6+24];
	xor.b32  	%r957, %r957, %r573;
	ld.global.u32 	%r574, [%rd6+28];
	xor.b32  	%r956, %r956, %r574;
	ld.global.u32 	%r575, [%rd6+32];
	xor.b32  	%r955, %r955, %r575;
	ld.global.u32 	%r576, [%rd6+36];
	xor.b32  	%r954, %r954, %r576;
$L__BB1_10:
	and.b32  	%r578, %r561, 4;
	setp.eq.s32 	%p7, %r578, 0;
	@%p7 bra 	$L__BB1_12;
	ld.global.u32 	%r579, [%rd6+40];
	xor.b32  	%r958, %r958, %r579;
	ld.global.u32 	%r580, [%rd6+44];
	xor.b32  	%r957, %r957, %r580;
	ld.global.u32 	%r581, [%rd6+48];
	xor.b32  	%r956, %r956, %r581;
	ld.global.u32 	%r582, [%rd6+52];
	xor.b32  	%r955, %r955, %r582;
	ld.global.u32 	%r583, [%rd6+56];
	xor.b32  	%r954, %r954, %r583;
$L__BB1_12:
	and.b32  	%r585, %r561, 8;
	setp.eq.s32 	%p8, %r585, 0;
	@%p8 bra 	$L__BB1_14;
	ld.global.u32 	%r586, [%rd6+60];
	xor.b32  	%r958, %r958, %r586;
	ld.global.u32 	%r587, [%rd6+64];
	xor.b32  	%r957, %r957, %r587;
	ld.global.u32 	%r588, [%rd6+68];
	xor.b32  	%r956, %r956, %r588;
	ld.global.u32 	%r589, [%rd6+72];
	xor.b32  	%r955, %r955, %r589;
	ld.global.u32 	%r590, [%rd6+76];
	xor.b32  	%r954, %r954, %r590;
$L__BB1_14:
	and.b32  	%r592, %r561, 16;
	setp.eq.s32 	%p9, %r592, 0;
	@%p9 bra 	$L__BB1_16;
	ld.global.u32 	%r593, [%rd6+80];
	xor.b32  	%r958, %r958, %r593;
	ld.global.u32 	%r594, [%rd6+84];
	xor.b32  	%r957, %r957, %r594;
	ld.global.u32 	%r595, [%rd6+88];
	xor.b32  	%r956, %r956, %r595;
	ld.global.u32 	%r596, [%rd6+92];
	xor.b32  	%r955, %r955, %r596;
	ld.global.u32 	%r597, [%rd6+96];
	xor.b32  	%r954, %r954, %r597;
$L__BB1_16:
	and.b32  	%r599, %r561, 32;
	setp.eq.s32 	%p10, %r599, 0;
	@%p10 bra 	$L__BB1_18;
	ld.global.u32 	%r600, [%rd6+100];
	xor.b32  	%r958, %r958, %r600;
	ld.global.u32 	%r601, [%rd6+104];
	xor.b32  	%r957, %r957, %r601;
	ld.global.u32 	%r602, [%rd6+108];
	xor.b32  	%r956, %r956, %r602;
	ld.global.u32 	%r603, [%rd6+112];
	xor.b32  	%r955, %r955, %r603;
	ld.global.u32 	%r604, [%rd6+116];
	xor.b32  	%r954, %r954, %r604;
$L__BB1_18:
	and.b32  	%r606, %r561, 64;
	setp.eq.s32 	%p11, %r606, 0;
	@%p11 bra 	$L__BB1_20;
	ld.global.u32 	%r607, [%rd6+120];
	xor.b32  	%r958, %r958, %r607;
	ld.global.u32 	%r608, [%rd6+124];
	xor.b32  	%r957, %r957, %r608;
	ld.global.u32 	%r609, [%rd6+128];
	xor.b32  	%r956, %r956, %r609;
	ld.global.u32 	%r610, [%rd6+132];
	xor.b32  	%r955, %r955, %r610;
	ld.global.u32 	%r611, [%rd6+136];
	xor.b32  	%r954, %r954, %r611;
$L__BB1_20:
	and.b32  	%r613, %r561, 128;
	setp.eq.s32 	%p12, %r613, 0;
	@%p12 bra 	$L__BB1_22;
	ld.global.u32 	%r614, [%rd6+140];
	xor.b32  	%r958, %r958, %r614;
	ld.global.u32 	%r615, [%rd6+144];
	xor.b32  	%r957, %r957, %r615;
	ld.global.u32 	%r616, [%rd6+148];
	xor.b32  	%r956, %r956, %r616;
	ld.global.u32 	%r617, [%rd6+152];
	xor.b32  	%r955, %r955, %r617;
	ld.global.u32 	%r618, [%rd6+156];
	xor.b32  	%r954, %r954, %r618;
$L__BB1_22:
	and.b32  	%r620, %r561, 256;
	setp.eq.s32 	%p13, %r620, 0;
	@%p13 bra 	$L__BB1_24;
	ld.global.u32 	%r621, [%rd6+160];
	xor.b32  	%r958, %r958, %r621;
	ld.global.u32 	%r622, [%rd6+164];
	xor.b32  	%r957, %r957, %r622;
	ld.global.u32 	%r623, [%rd6+168];
	xor.b32  	%r956, %r956, %r623;
	ld.global.u32 	%r624, [%rd6+172];
	xor.b32  	%r955, %r955, %r624;
	ld.global.u32 	%r625, [%rd6+176];
	xor.b32  	%r954, %r954, %r625;
$L__BB1_24:
	and.b32  	%r627, %r561, 512;
	setp.eq.s32 	%p14, %r627, 0;
	@%p14 bra 	$L__BB1_26;
	ld.global.u32 	%r628, [%rd6+180];
	xor.b32  	%r958, %r958, %r628;
	ld.global.u32 	%r629, [%rd6+184];
	xor.b32  	%r957, %r957, %r629;
	ld.global.u32 	%r630, [%rd6+188];
	xor.b32  	%r956, %r956, %r630;
	ld.global.u32 	%r631, [%rd6+192];
	xor.b32  	%r955, %r955, %r631;
	ld.global.u32 	%r632, [%rd6+196];
	xor.b32  	%r954, %r954, %r632;
$L__BB1_26:
	and.b32  	%r634, %r561, 1024;
	setp.eq.s32 	%p15, %r634, 0;
	@%p15 bra 	$L__BB1_28;
	ld.global.u32 	%r635, [%rd6+200];
	xor.b32  	%r958, %r958, %r635;
	ld.global.u32 	%r636, [%rd6+204];
	xor.b32  	%r957, %r957, %r636;
	ld.global.u32 	%r637, [%rd6+208];
	xor.b32  	%r956, %r956, %r637;
	ld.global.u32 	%r638, [%rd6+212];
	xor.b32  	%r955, %r955, %r638;
	ld.global.u32 	%r639, [%rd6+216];
	xor.b32  	%r954, %r954, %r639;
$L__BB1_28:
	and.b32  	%r641, %r561, 2048;
	setp.eq.s32 	%p16, %r641, 0;
	@%p16 bra 	$L__BB1_30;
	ld.global.u32 	%r642, [%rd6+220];
	xor.b32  	%r958, %r958, %r642;
	ld.global.u32 	%r643, [%rd6+224];
	xor.b32  	%r957, %r957, %r643;
	ld.global.u32 	%r644, [%rd6+228];
	xor.b32  	%r956, %r956, %r644;
	ld.global.u32 	%r645, [%rd6+232];
	xor.b32  	%r955, %r955, %r645;
	ld.global.u32 	%r646, [%rd6+236];
	xor.b32  	%r954, %r954, %r646;
$L__BB1_30:
	and.b32  	%r648, %r561, 4096;
	setp.eq.s32 	%p17, %r648, 0;
	@%p17 bra 	$L__BB1_32;
	ld.global.u32 	%r649, [%rd6+240];
	xor.b32  	%r958, %r958, %r649;
	ld.global.u32 	%r650, [%rd6+244];
	xor.b32  	%r957, %r957, %r650;
	ld.global.u32 	%r651, [%rd6+248];
	xor.b32  	%r956, %r956, %r651;
	ld.global.u32 	%r652, [%rd6+252];
	xor.b32  	%r955, %r955, %r652;
	ld.global.u32 	%r653, [%rd6+256];
	xor.b32  	%r954, %r954, %r653;
$L__BB1_32:
	and.b32  	%r655, %r561, 8192;
	setp.eq.s32 	%p18, %r655, 0;
	@%p18 bra 	$L__BB1_34;
	ld.global.u32 	%r656, [%rd6+260];
	xor.b32  	%r958, %r958, %r656;
	ld.global.u32 	%r657, [%rd6+264];
	xor.b32  	%r957, %r957, %r657;
	ld.global.u32 	%r658, [%rd6+268];
	xor.b32  	%r956, %r956, %r658;
	ld.global.u32 	%r659, [%rd6+272];
	xor.b32  	%r955, %r955, %r659;
	ld.global.u32 	%r660, [%rd6+276];
	xor.b32  	%r954, %r954, %r660;
$L__BB1_34:
	and.b32  	%r662, %r561, 16384;
	setp.eq.s32 	%p19, %r662, 0;
	@%p19 bra 	$L__BB1_36;
	ld.global.u32 	%r663, [%rd6+280];
	xor.b32  	%r958, %r958, %r663;
	ld.global.u32 	%r664, [%rd6+284];
	xor.b32  	%r957, %r957, %r664;
	ld.global.u32 	%r665, [%rd6+288];
	xor.b32  	%r956, %r956, %r665;
	ld.global.u32 	%r666, [%rd6+292];
	xor.b32  	%r955, %r955, %r666;
	ld.global.u32 	%r667, [%rd6+296];
	xor.b32  	%r954, %r954, %r667;
$L__BB1_36:
	and.b32  	%r669, %r561, 32768;
	setp.eq.s32 	%p20, %r669, 0;
	@%p20 bra 	$L__BB1_38;
	ld.global.u32 	%r670, [%rd6+300];
	xor.b32  	%r958, %r958, %r670;
	ld.global.u32 	%r671, [%rd6+304];
	xor.b32  	%r957, %r957, %r671;
	ld.global.u32 	%r672, [%rd6+308];
	xor.b32  	%r956, %r956, %r672;
	ld.global.u32 	%r673, [%rd6+312];
	xor.b32  	%r955, %r955, %r673;
	ld.global.u32 	%r674, [%rd6+316];
	xor.b32  	%r954, %r954, %r674;
$L__BB1_38:
	add.s32 	%r953, %r953, 16;
	setp.ne.s32 	%p21, %r953, 32;
	@%p21 bra 	$L__BB1_6;
	mad.lo.s32 	%r675, %r947, -31, %r17;
	add.s32 	%r947, %r675, 1;
	setp.ne.s32 	%p22, %r947, 5;
	@%p22 bra 	$L__BB1_5;
	st.local.u32 	[%rd1+4], %r958;
	st.local.v2.u32 	[%rd1+8], {%r957, %r956};
	st.local.v2.u32 	[%rd1+16], {%r955, %r954};
	setp.eq.s64 	%p23, %rd4, 1;
	@%p23 bra 	$L__BB1_115;
	mov.b32 	%r954, 0;
	mov.u32 	%r1047, %r954;
	mov.u32 	%r1048, %r954;
	mov.u32 	%r957, %r954;
	mov.u32 	%r958, %r954;
	mov.u32 	%r1039, %r954;
$L__BB1_42:
	mul.wide.u32 	%rd19, %r1039, 4;
	add.s64 	%rd20, %rd1, %rd19;
	ld.local.u32 	%r192, [%rd20+4];
	shl.b32 	%r193, %r1039, 5;
	mov.b32 	%r1045, 0;
$L__BB1_43:
	.pragma "nounroll";
	shr.u32 	%r678, %r192, %r1045;
	and.b32  	%r679, %r678, 1;
	setp.eq.b32 	%p24, %r679, 1;
	not.pred 	%p25, %p24;
	add.s32 	%r680, %r193, %r1045;
	mul.lo.s32 	%r681, %r680, 5;
	mul.wide.u32 	%rd21, %r681, 4;
	add.s64 	%rd7, %rd5, %rd21;
	@%p25 bra 	$L__BB1_45;
	ld.global.u32 	%r682, [%rd7];
	xor.b32  	%r958, %r958, %r682;
	ld.global.u32 	%r683, [%rd7+4];
	xor.b32  	%r957, %r957, %r683;
	ld.global.u32 	%r684, [%rd7+8];
	xor.b32  	%r1048, %r1048, %r684;
	ld.global.u32 	%r685, [%rd7+12];
	xor.b32  	%r1047, %r1047, %r685;
	ld.global.u32 	%r686, [%rd7+16];
	xor.b32  	%r954, %r954, %r686;
$L__BB1_45:
	and.b32  	%r688, %r678, 2;
	setp.eq.s32 	%p26, %r688, 0;
	@%p26 bra 	$L__BB1_47;
	ld.global.u32 	%r689, [%rd7+20];
	xor.b32  	%r958, %r958, %r689;
	ld.global.u32 	%r690, [%rd7+24];
	xor.b32  	%r957, %r957, %r690;
	ld.global.u32 	%r691, [%rd7+28];
	xor.b32  	%r1048, %r1048, %r691;
	ld.global.u32 	%r692, [%rd7+32];
	xor.b32  	%r1047, %r1047, %r692;
	ld.global.u32 	%r693, [%rd7+36];
	xor.b32  	%r954, %r954, %r693;
$L__BB1_47:
	and.b32  	%r695, %r678, 4;
	setp.eq.s32 	%p27, %r695, 0;
	@%p27 bra 	$L__BB1_49;
	ld.global.u32 	%r696, [%rd7+40];
	xor.b32  	%r958, %r958, %r696;
	ld.global.u32 	%r697, [%rd7+44];
	xor.b32  	%r957, %r957, %r697;
	ld.global.u32 	%r698, [%rd7+48];
	xor.b32  	%r1048, %r1048, %r698;
	ld.global.u32 	%r699, [%rd7+52];
	xor.b32  	%r1047, %r1047, %r699;
	ld.global.u32 	%r700, [%rd7+56];
	xor.b32  	%r954, %r954, %r700;
$L__BB1_49:
	and.b32  	%r702, %r678, 8;
	setp.eq.s32 	%p28, %r702, 0;
	@%p28 bra 	$L__BB1_51;
	ld.global.u32 	%r703, [%rd7+60];
	xor.b32  	%r958, %r958, %r703;
	ld.global.u32 	%r704, [%rd7+64];
	xor.b32  	%r957, %r957, %r704;
	ld.global.u32 	%r705, [%rd7+68];
	xor.b32  	%r1048, %r1048, %r705;
	ld.global.u32 	%r706, [%rd7+72];
	xor.b32  	%r1047, %r1047, %r706;
	ld.global.u32 	%r707, [%rd7+76];
	xor.b32  	%r954, %r954, %r707;
$L__BB1_51:
	and.b32  	%r709, %r678, 16;
	setp.eq.s32 	%p29, %r709, 0;
	@%p29 bra 	$L__BB1_53;
	ld.global.u32 	%r710, [%rd7+80];
	xor.b32  	%r958, %r958, %r710;
	ld.global.u32 	%r711, [%rd7+84];
	xor.b32  	%r957, %r957, %r711;
	ld.global.u32 	%r712, [%rd7+88];
	xor.b32  	%r1048, %r1048, %r712;
	ld.global.u32 	%r713, [%rd7+92];
	xor.b32  	%r1047, %r1047, %r713;
	ld.global.u32 	%r714, [%rd7+96];
	xor.b32  	%r954, %r954, %r714;
$L__BB1_53:
	and.b32  	%r716, %r678, 32;
	setp.eq.s32 	%p30, %r716, 0;
	@%p30 bra 	$L__BB1_55;
	ld.global.u32 	%r717, [%rd7+100];
	xor.b32  	%r958, %r958, %r717;
	ld.global.u32 	%r718, [%rd7+104];
	xor.b32  	%r957, %r957, %r718;
	ld.global.u32 	%r719, [%rd7+108];
	xor.b32  	%r1048, %r1048, %r719;
	ld.global.u32 	%r720, [%rd7+112];
	xor.b32  	%r1047, %r1047, %r720;
	ld.global.u32 	%r721, [%rd7+116];
	xor.b32  	%r954, %r954, %r721;
$L__BB1_55:
	and.b32  	%r723, %r678, 64;
	setp.eq.s32 	%p31, %r723, 0;
	@%p31 bra 	$L__BB1_57;
	ld.global.u32 	%r724, [%rd7+120];
	xor.b32  	%r958, %r958, %r724;
	ld.global.u32 	%r725, [%rd7+124];
	xor.b32  	%r957, %r957, %r725;
	ld.global.u32 	%r726, [%rd7+128];
	xor.b32  	%r1048, %r1048, %r726;
	ld.global.u32 	%r727, [%rd7+132];
	xor.b32  	%r1047, %r1047, %r727;
	ld.global.u32 	%r728, [%rd7+136];
	xor.b32  	%r954, %r954, %r728;
$L__BB1_57:
	and.b32  	%r730, %r678, 128;
	setp.eq.s32 	%p32, %r730, 0;
	@%p32 bra 	$L__BB1_59;
	ld.global.u32 	%r731, [%rd7+140];
	xor.b32  	%r958, %r958, %r731;
	ld.global.u32 	%r732, [%rd7+144];
	xor.b32  	%r957, %r957, %r732;
	ld.global.u32 	%r733, [%rd7+148];
	xor.b32  	%r1048, %r1048, %r733;
	ld.global.u32 	%r734, [%rd7+152];
	xor.b32  	%r1047, %r1047, %r734;
	ld.global.u32 	%r735, [%rd7+156];
	xor.b32  	%r954, %r954, %r735;
$L__BB1_59:
	and.b32  	%r737, %r678, 256;
	setp.eq.s32 	%p33, %r737, 0;
	@%p33 bra 	$L__BB1_61;
	ld.global.u32 	%r738, [%rd7+160];
	xor.b32  	%r958, %r958, %r738;
	ld.global.u32 	%r739, [%rd7+164];
	xor.b32  	%r957, %r957, %r739;
	ld.global.u32 	%r740, [%rd7+168];
	xor.b32  	%r1048, %r1048, %r740;
	ld.global.u32 	%r741, [%rd7+172];
	xor.b32  	%r1047, %r1047, %r741;
	ld.global.u32 	%r742, [%rd7+176];
	xor.b32  	%r954, %r954, %r742;
$L__BB1_61:
	and.b32  	%r744, %r678, 512;
	setp.eq.s32 	%p34, %r744, 0;
	@%p34 bra 	$L__BB1_63;
	ld.global.u32 	%r745, [%rd7+180];
	xor.b32  	%r958, %r958, %r745;
	ld.global.u32 	%r746, [%rd7+184];
	xor.b32  	%r957, %r957, %r746;
	ld.global.u32 	%r747, [%rd7+188];
	xor.b32  	%r1048, %r1048, %r747;
	ld.global.u32 	%r748, [%rd7+192];
	xor.b32  	%r1047, %r1047, %r748;
	ld.global.u32 	%r749, [%rd7+196];
	xor.b32  	%r954, %r954, %r749;
$L__BB1_63:
	and.b32  	%r751, %r678, 1024;
	setp.eq.s32 	%p35, %r751, 0;
	@%p35 bra 	$L__BB1_65;
	ld.global.u32 	%r752, [%rd7+200];
	xor.b32  	%r958, %r958, %r752;
	ld.global.u32 	%r753, [%rd7+204];
	xor.b32  	%r957, %r957, %r753;
	ld.global.u32 	%r754, [%rd7+208];
	xor.b32  	%r1048, %r1048, %r754;
	ld.global.u32 	%r755, [%rd7+212];
	xor.b32  	%r1047, %r1047, %r755;
	ld.global.u32 	%r756, [%rd7+216];
	xor.b32  	%r954, %r954, %r756;
$L__BB1_65:
	and.b32  	%r758, %r678, 2048;
	setp.eq.s32 	%p36, %r758, 0;
	@%p36 bra 	$L__BB1_67;
	ld.global.u32 	%r759, [%rd7+220];
	xor.b32  	%r958, %r958, %r759;
	ld.global.u32 	%r760, [%rd7+224];
	xor.b32  	%r957, %r957, %r760;
	ld.global.u32 	%r761, [%rd7+228];
	xor.b32  	%r1048, %r1048, %r761;
	ld.global.u32 	%r762, [%rd7+232];
	xor.b32  	%r1047, %r1047, %r762;
	ld.global.u32 	%r763, [%rd7+236];
	xor.b32  	%r954, %r954, %r763;
$L__BB1_67:
	and.b32  	%r765, %r678, 4096;
	setp.eq.s32 	%p37, %r765, 0;
	@%p37 bra 	$L__BB1_69;
	ld.global.u32 	%r766, [%rd7+240];
	xor.b32  	%r958, %r958, %r766;
	ld.global.u32 	%r767, [%rd7+244];
	xor.b32  	%r957, %r957, %r767;
	ld.global.u32 	%r768, [%rd7+248];
	xor.b32  	%r1048, %r1048, %r768;
	ld.global.u32 	%r769, [%rd7+252];
	xor.b32  	%r1047, %r1047, %r769;
	ld.global.u32 	%r770, [%rd7+256];
	xor.b32  	%r954, %r954, %r770;
$L__BB1_69:
	and.b32  	%r772, %r678, 8192;
	setp.eq.s32 	%p38, %r772, 0;
	@%p38 bra 	$L__BB1_71;
	ld.global.u32 	%r773, [%rd7+260];
	xor.b32  	%r958, %r958, %r773;
	ld.global.u32 	%r774, [%rd7+264];
	xor.b32  	%r957, %r957, %r774;
	ld.global.u32 	%r775, [%rd7+268];
	xor.b32  	%r1048, %r1048, %r775;
	ld.global.u32 	%r776, [%rd7+272];
	xor.b32  	%r1047, %r1047, %r776;
	ld.global.u32 	%r777, [%rd7+276];
	xor.b32  	%r954, %r954, %r777;
$L__BB1_71:
	and.b32  	%r779, %r678, 16384;
	setp.eq.s32 	%p39, %r779, 0;
	@%p39 bra 	$L__BB1_73;
	ld.global.u32 	%r780, [%rd7+280];
	xor.b32  	%r958, %r958, %r780;
	ld.global.u32 	%r781, [%rd7+284];
	xor.b32  	%r957, %r957, %r781;
	ld.global.u32 	%r782, [%rd7+288];
	xor.b32  	%r1048, %r1048, %r782;
	ld.global.u32 	%r783, [%rd7+292];
	xor.b32  	%r1047, %r1047, %r783;
	ld.global.u32 	%r784, [%rd7+296];
	xor.b32  	%r954, %r954, %r784;
$L__BB1_73:
	and.b32  	%r786, %r678, 32768;
	setp.eq.s32 	%p40, %r786, 0;
	@%p40 bra 	$L__BB1_75;
	ld.global.u32 	%r787, [%rd7+300];
	xor.b32  	%r958, %r958, %r787;
	ld.global.u32 	%r788, [%rd7+304];
	xor.b32  	%r957, %r957, %r788;
	ld.global.u32 	%r789, [%rd7+308];
	xor.b32  	%r1048, %r1048, %r789;
	ld.global.u32 	%r790, [%rd7+312];
	xor.b32  	%r1047, %r1047, %r790;
	ld.global.u32 	%r791, [%rd7+316];
	xor.b32  	%r954, %r954, %r791;
$L__BB1_75:
	add.s32 	%r1045, %r1045, 16;
	setp.ne.s32 	%p41, %r1045, 32;
	@%p41 bra 	$L__BB1_43;
	mad.lo.s32 	%r792, %r1039, -31, %r193;
	add.s32 	%r1039, %r792, 1;
	setp.ne.s32 	%p42, %r1039, 5;
	@%p42 bra 	$L__BB1_42;
	st.local.u32 	[%rd1+4], %r958;
	st.local.v2.u32 	[%rd1+8], {%r957, %r1048};
	st.local.v2.u32 	[%rd1+16], {%r1047, %r954};
	setp.ne.s64 	%p43, %rd4, 3;
	@%p43 bra 	$L__BB1_115;
	mov.b32 	%r954, 0;
	mov.u32 	%r1139, %r954;
	mov.u32 	%r1140, %r954;
	mov.u32 	%r957, %r954;
	mov.u32 	%r958, %r954;
	mov.u32 	%r1131, %r954;
$L__BB1_79:
	mul.wide.u32 	%rd22, %r1131, 4;
	add.s64 	%rd23, %rd1, %rd22;
	ld.local.u32 	%r368, [%rd23+4];
	shl.b32 	%r369, %r1131, 5;
	mov.b32 	%r1137, 0;
$L__BB1_80:
	.pragma "nounroll";
	shr.u32 	%r795, %r368, %r1137;
	and.b32  	%r796, %r795, 1;
	setp.eq.b32 	%p44, %r796, 1;
	not.pred 	%p45, %p44;
	add.s32 	%r797, %r369, %r1137;
	mul.lo.s32 	%r798, %r797, 5;
	mul.wide.u32 	%rd24, %r798, 4;
	add.s64 	%rd8, %rd5, %rd24;
	@%p45 bra 	$L__BB1_82;
	ld.global.u32 	%r799, [%rd8];
	xor.b32  	%r958, %r958, %r799;
	ld.global.u32 	%r800, [%rd8+4];
	xor.b32  	%r957, %r957, %r800;
	ld.global.u32 	%r801, [%rd8+8];
	xor.b32  	%r1140, %r1140, %r801;
	ld.global.u32 	%r802, [%rd8+12];
	xor.b32  	%r1139, %r1139, %r802;
	ld.global.u32 	%r803, [%rd8+16];
	xor.b32  	%r954, %r954, %r803;
$L__BB1_82:
	and.b32  	%r805, %r795, 2;
	setp.eq.s32 	%p46, %r805, 0;
	@%p46 bra 	$L__BB1_84;
	ld.global.u32 	%r806, [%rd8+20];
	xor.b32  	%r958, %r958, %r806;
	ld.global.u32 	%r807, [%rd8+24];
	xor.b32  	%r957, %r957, %r807;
	ld.global.u32 	%r808, [%rd8+28];
	xor.b32  	%r1140, %r1140, %r808;
	ld.global.u32 	%r809, [%rd8+32];
	xor.b32  	%r1139, %r1139, %r809;
	ld.global.u32 	%r810, [%rd8+36];
	xor.b32  	%r954, %r954, %r810;
$L__BB1_84:
	and.b32  	%r812, %r795, 4;
	setp.eq.s32 	%p47, %r812, 0;
	@%p47 bra 	$L__BB1_86;
	ld.global.u32 	%r813, [%rd8+40];
	xor.b32  	%r958, %r958, %r813;
	ld.global.u32 	%r814, [%rd8+44];
	xor.b32  	%r957, %r957, %r814;
	ld.global.u32 	%r815, [%rd8+48];
	xor.b32  	%r1140, %r1140, %r815;
	ld.global.u32 	%r816, [%rd8+52];
	xor.b32  	%r1139, %r1139, %r816;
	ld.global.u32 	%r817, [%rd8+56];
	xor.b32  	%r954, %r954, %r817;
$L__BB1_86:
	and.b32  	%r819, %r795, 8;
	setp.eq.s32 	%p48, %r819, 0;
	@%p48 bra 	$L__BB1_88;
	ld.global.u32 	%r820, [%rd8+60];
	xor.b32  	%r958, %r958, %r820;
	ld.global.u32 	%r821, [%rd8+64];
	xor.b32  	%r957, %r957, %r821;
	ld.global.u32 	%r822, [%rd8+68];
	xor.b32  	%r1140, %r1140, %r822;
	ld.global.u32 	%r823, [%rd8+72];
	xor.b32  	%r1139, %r1139, %r823;
	ld.global.u32 	%r824, [%rd8+76];
	xor.b32  	%r954, %r954, %r824;
$L__BB1_88:
	and.b32  	%r826, %r795, 16;
	setp.eq.s32 	%p49, %r826, 0;
	@%p49 bra 	$L__BB1_90;
	ld.global.u32 	%r827, [%rd8+80];
	xor.b32  	%r958, %r958, %r827;
	ld.global.u32 	%r828, [%rd8+84];
	xor.b32  	%r957, %r957, %r828;
	ld.global.u32 	%r829, [%rd8+88];
	xor.b32  	%r1140, %r1140, %r829;
	ld.global.u32 	%r830, [%rd8+92];
	xor.b32  	%r1139, %r1139, %r830;
	ld.global.u32 	%r831, [%rd8+96];
	xor.b32  	%r954, %r954, %r831;
$L__BB1_90:
	and.b32  	%r833, %r795, 32;
	setp.eq.s32 	%p50, %r833, 0;
	@%p50 bra 	$L__BB1_92;
	ld.global.u32 	%r834, [%rd8+100];
	xor.b32  	%r958, %r958, %r834;
	ld.global.u32 	%r835, [%rd8+104];
	xor.b32  	%r957, %r957, %r835;
	ld.global.u32 	%r836, [%rd8+108];
	xor.b32  	%r1140, %r1140, %r836;
	ld.global.u32 	%r837, [%rd8+112];
	xor.b32  	%r1139, %r1139, %r837;
	ld.global.u32 	%r838, [%rd8+116];
	xor.b32  	%r954, %r954, %r838;
$L__BB1_92:
	and.b32  	%r840, %r795, 64;
	setp.eq.s32 	%p51, %r840, 0;
	@%p51 bra 	$L__BB1_94;
	ld.global.u32 	%r841, [%rd8+120];
	xor.b32  	%r958, %r958, %r841;
	ld.global.u32 	%r842, [%rd8+124];
	xor.b32  	%r957, %r957, %r842;
	ld.global.u32 	%r843, [%rd8+128];
	xor.b32  	%r1140, %r1140, %r843;
	ld.global.u32 	%r844, [%rd8+132];
	xor.b32  	%r1139, %r1139, %r844;
	ld.global.u32 	%r845, [%rd8+136];
	xor.b32  	%r954, %r954, %r845;
$L__BB1_94:
	and.b32  	%r847, %r795, 128;
	setp.eq.s32 	%p52, %r847, 0;
	@%p52 bra 	$L__BB1_96;
	ld.global.u32 	%r848, [%rd8+140];
	xor.b32  	%r958, %r958, %r848;
	ld.global.u32 	%r849, [%rd8+144];
	xor.b32  	%r957, %r957, %r849;
	ld.global.u32 	%r850, [%rd8+148];
	xor.b32  	%r1140, %r1140, %r850;
	ld.global.u32 	%r851, [%rd8+152];
	xor.b32  	%r1139, %r1139, %r851;
	ld.global.u32 	%r852, [%rd8+156];
	xor.b32  	%r954, %r954, %r852;
$L__BB1_96:
	and.b32  	%r854, %r795, 256;
	setp.eq.s32 	%p53, %r854, 0;
	@%p53 bra 	$L__BB1_98;
	ld.global.u32 	%r855, [%rd8+160];
	xor.b32  	%r958, %r958, %r855;
	ld.global.u32 	%r856, [%rd8+164];
	xor.b32  	%r957, %r957, %r856;
	ld.global.u32 	%r857, [%rd8+168];
	xor.b32  	%r1140, %r1140, %r857;
	ld.global.u32 	%r858, [%rd8+172];
	xor.b32  	%r1139, %r1139, %r858;
	ld.global.u32 	%r859, [%rd8+176];
	xor.b32  	%r954, %r954, %r859;
$L__BB1_98:
	and.b32  	%r861, %r795, 512;
	setp.eq.s32 	%p54, %r861, 0;
	@%p54 bra 	$L__BB1_100;
	ld.global.u32 	%r862, [%rd8+180];
	xor.b32  	%r958, %r958, %r862;
	ld.global.u32 	%r863, [%rd8+184];
	xor.b32  	%r957, %r957, %r863;
	ld.global.u32 	%r864, [%rd8+188];
	xor.b32  	%r1140, %r1140, %r864;
	ld.global.u32 	%r865, [%rd8+192];
	xor.b32  	%r1139, %r1139, %r865;
	ld.global.u32 	%r866, [%rd8+196];
	xor.b32  	%r954, %r954, %r866;
$L__BB1_100:
	and.b32  	%r868, %r795, 1024;
	setp.eq.s32 	%p55, %r868, 0;
	@%p55 bra 	$L__BB1_102;
	ld.global.u32 	%r869, [%rd8+200];
	xor.b32  	%r958, %r958, %r869;
	ld.global.u32 	%r870, [%rd8+204];
	xor.b32  	%r957, %r957, %r870;
	ld.global.u32 	%r871, [%rd8+208];
	xor.b32  	%r1140, %r1140, %r871;
	ld.global.u32 	%r872, [%rd8+212];
	xor.b32  	%r1139, %r1139, %r872;
	ld.global.u32 	%r873, [%rd8+216];
	xor.b32  	%r954, %r954, %r873;
$L__BB1_102:
	and.b32  	%r875, %r795, 2048;
	setp.eq.s32 	%p56, %r875, 0;
	@%p56 bra 	$L__BB1_104;
	ld.global.u32 	%r876, [%rd8+220];
	xor.b32  	%r958, %r958, %r876;
	ld.global.u32 	%r877, [%rd8+224];
	xor.b32  	%r957, %r957, %r877;
	ld.global.u32 	%r878, [%rd8+228];
	xor.b32  	%r1140, %r1140, %r878;
	ld.global.u32 	%r879, [%rd8+232];
	xor.b32  	%r1139, %r1139, %r879;
	ld.global.u32 	%r880, [%rd8+236];
	xor.b32  	%r954, %r954, %r880;
$L__BB1_104:
	and.b32  	%r882, %r795, 4096;
	setp.eq.s32 	%p57, %r882, 0;
	@%p57 bra 	$L__BB1_106;
	ld.global.u32 	%r883, [%rd8+240];
	xor.b32  	%r958, %r958, %r883;
	ld.global.u32 	%r884, [%rd8+244];
	xor.b32  	%r957, %r957, %r884;
	ld.global.u32 	%r885, [%rd8+248];
	xor.b32  	%r1140, %r1140, %r885;
	ld.global.u32 	%r886, [%rd8+252];
	xor.b32  	%r1139, %r1139, %r886;
	ld.global.u32 	%r887, [%rd8+256];
	xor.b32  	%r954, %r954, %r887;
$L__BB1_106:
	and.b32  	%r889, %r795, 8192;
	setp.eq.s32 	%p58, %r889, 0;
	@%p58 bra 	$L__BB1_108;
	ld.global.u32 	%r890, [%rd8+260];
	xor.b32  	%r958, %r958, %r890;
	ld.global.u32 	%r891, [%rd8+264];
	xor.b32  	%r957, %r957, %r891;
	ld.global.u32 	%r892, [%rd8+268];
	xor.b32  	%r1140, %r1140, %r892;
	ld.global.u32 	%r893, [%rd8+272];
	xor.b32  	%r1139, %r1139, %r893;
	ld.global.u32 	%r894, [%rd8+276];
	xor.b32  	%r954, %r954, %r894;
$L__BB1_108:
	and.b32  	%r896, %r795, 16384;
	setp.eq.s32 	%p59, %r896, 0;
	@%p59 bra 	$L__BB1_110;
	ld.global.u32 	%r897, [%rd8+280];
	xor.b32  	%r958, %r958, %r897;
	ld.global.u32 	%r898, [%rd8+284];
	xor.b32  	%r957, %r957, %r898;
	ld.global.u32 	%r899, [%rd8+288];
	xor.b32  	%r1140, %r1140, %r899;
	ld.global.u32 	%r900, [%rd8+292];
	xor.b32  	%r1139, %r1139, %r900;
	ld.global.u32 	%r901, [%rd8+296];
	xor.b32  	%r954, %r954, %r901;
$L__BB1_110:
	and.b32  	%r903, %r795, 32768;
	setp.eq.s32 	%p60, %r903, 0;
	@%p60 bra 	$L__BB1_112;
	ld.global.u32 	%r904, [%rd8+300];
	xor.b32  	%r958, %r958, %r904;
	ld.global.u32 	%r905, [%rd8+304];
	xor.b32  	%r957, %r957, %r905;
	ld.global.u32 	%r906, [%rd8+308];
	xor.b32  	%r1140, %r1140, %r906;
	ld.global.u32 	%r907, [%rd8+312];
	xor.b32  	%r1139, %r1139, %r907;
	ld.global.u32 	%r908, [%rd8+316];
	xor.b32  	%r954, %r954, %r908;
$L__BB1_112:
	add.s32 	%r1137, %r1137, 16;
	setp.ne.s32 	%p61, %r1137, 32;
	@%p61 bra 	$L__BB1_80;
	mad.lo.s32 	%r909, %r1131, -31, %r369;
	add.s32 	%r1131, %r909, 1;
	setp.ne.s32 	%p62, %r1131, 5;
	@%p62 bra 	$L__BB1_79;
	st.local.u32 	[%rd1+4], %r958;
	st.local.v2.u32 	[%rd1+8], {%r957, %r1140};
	st.local.v2.u32 	[%rd1+16], {%r1139, %r954};
$L__BB1_115:
	shr.u64 	%rd30, %rd3, 2;
	add.s32 	%r941, %r941, 1;
	setp.gt.u64 	%p63, %rd3, 3;
	@%p63 bra 	$L__BB1_3;
$L__BB1_116:
	shr.u32 	%r910, %r958, 2;
	xor.b32  	%r911, %r910, %r958;
	shl.b32 	%r912, %r954, 4;
	shl.b32 	%r913, %r911, 1;
	xor.b32  	%r914, %r913, %r912;
	xor.b32  	%r915, %r914, %r911;
	xor.b32  	%r916, %r915, %r954;
	add.s32 	%r917, %r2, %r916;
	add.s32 	%r918, %r917, 362437;
	mul.hi.u32 	%r919, %r918, -858993459;
	shr.u32 	%r920, %r919, 3;
	mul.lo.s32 	%r921, %r920, 10;
	sub.s32 	%r922, %r918, %r921;
	add.s32 	%r923, %r922, 1;
	shr.u32 	%r924, %r957, 2;
	xor.b32  	%r925, %r924, %r957;
	shl.b32 	%r926, %r916, 4;
	shl.b32 	%r927, %r925, 1;
	xor.b32  	%r928, %r927, %r926;
	xor.b32  	%r929, %r928, %r925;
	xor.b32  	%r930, %r929, %r916;
	add.s32 	%r931, %r2, %r930;
	add.s32 	%r932, %r931, 724874;
	mul.hi.u32 	%r933, %r932, -858993459;
	shr.u32 	%r934, %r933, 3;
	mul.lo.s32 	%r935, %r934, 10;
	sub.s32 	%r936, %r932, %r935;
	add.s32 	%r937, %r936, 1;
	cvta.to.global.u64 	%rd25, %rd10;
	shl.b64 	%rd26, %rd2, 2;
	add.s64 	%rd27, %rd25, %rd26;
	st.global.u32 	[%rd27], %r923;
	cvta.to.global.u64 	%rd28, %rd11;
	add.s64 	%rd29, %rd28, %rd26;
	st.global.u32 	[%rd29], %r937;
$L__BB1_117:
	ret;

}


// ===== COMPILED SASS (sm_100) =====

	.target	sm_100

	.elftype	@"ET_EXEC"


//--------------------- .note.nv.tkinfo           --------------------------
	.section	.note.nv.tkinfo,"",@"SHT_NOTE"
	.sectionflags	@"SHF_NOTE_NV_TKINFO"
	.tkinfo
        /*0018*/ 	.word	0x00000002
        /*0030*/ 	.string	""
        /*0030*/ 	.string	"ptxas"
        /*0030*/ 	.string	"Cuda compilation tools, release 13.0, V13.0.88"
        /*0030*/ 	.string	"Build cuda_13.0.r13.0/compiler.36424714_0"
        /*0030*/ 	.string	"-arch sm_100 -m 64 "



//--------------------- .note.nv.cuinfo           --------------------------
	.section	.note.nv.cuinfo,"",@"SHT_NOTE"
	.sectionflags	@"SHF_NOTE_NV_CUINFO"
        /*0018*/ 	.short	0x0002
        /*001a*/ 	.short	0x0064
        /*001c*/ 	.short	0x0082
	.zero		2


//--------------------- .nv.info                  --------------------------
	.section	.nv.info,"",@"SHT_CUDA_INFO"
	.align	4


	//----- nvinfo : EIATTR_REGCOUNT
	.align		4
        /*0000*/ 	.byte	0x04, 0x2f
        /*0002*/ 	.short	(.L_10 - .L_9)
	.align		4
.L_9:
        /*0004*/ 	.word	index@(_Z14multiplyKernelPiPKiS1_i)
        /*0008*/ 	.word	0x0000001e


	//----- nvinfo : EIATTR_FRAME_SIZE
	.align		4
.L_10:
        /*000c*/ 	.byte	0x04, 0x11
        /*000e*/ 	.short	(.L_12 - .L_11)
	.align		4
.L_11:
        /*0010*/ 	.word	index@(_Z14multiplyKernelPiPKiS1_i)
        /*0014*/ 	.word	0x00000000


	//----- nvinfo : EIATTR_REGCOUNT
	.align		4
.L_12:
        /*0018*/ 	.byte	0x04, 0x2f
        /*001a*/ 	.short	(.L_14 - .L_13)
	.align		4
.L_13:
        /*001c*/ 	.word	index@(_Z20generateRandomMatrixPiS_im)
        /*0020*/ 	.word	0x0000001f


	//----- nvinfo : EIATTR_FRAME_SIZE
	.align		4
.L_14:
        /*0024*/ 	.byte	0x04, 0x11
        /*0026*/ 	.short	(.L_16 - .L_15)
	.align		4
.L_15:
        /*0028*/ 	.word	index@(_Z20generateRandomMatrixPiS_im)
        /*002c*/ 	.word	0x00000030


	//----- nvinfo : EIATTR_MIN_STACK_SIZE
	.align		4
.L_16:
        /*0030*/ 	.byte	0x04, 0x12
        /*0032*/ 	.short	(.L_18 - .L_17)
	.align		4
.L_17:
        /*0034*/ 	.word	index@(_Z20generateRandomMatrixPiS_im)
        /*0038*/ 	.word	0x00000030


	//----- nvinfo : EIATTR_MIN_STACK_SIZE
	.align		4
.L_18:
        /*003c*/ 	.byte	0x04, 0x12
        /*003e*/ 	.short	(.L_20 - .L_19)
	.align		4
.L_19:
        /*0040*/ 	.word	index@(_Z14multiplyKernelPiPKiS1_i)
        /*0044*/ 	.word	0x00000000
.L_20:


//--------------------- .nv.compat                --------------------------
	.section	.nv.compat,"",@"SHT_CUDA_COMPAT_INFO"
	.align	4
        /*0000*/ 	.byte	0x02, 0x09, 0x00, 0x00, 0x02, 0x02, 0x01, 0x00, 0x02, 0x05, 0x05, 0x00, 0x03, 0x07, 0x01, 0x01
        /*0010*/ 	.byte	0x02, 0x03, 0x00, 0x00, 0x02, 0x06, 0x01, 0x00, 0x04, 0x0b, 0x08, 0x00, 0x09, 0x00, 0x00, 0x00
        /*0020*/ 	.byte	0x00, 0x00, 0x00, 0x00


//--------------------- .nv.info._Z20generateRandomMatrixPiS_im --------------------------
	.section	.nv.info._Z20generateRandomMatrixPiS_im,"",@"SHT_CUDA_INFO"
	.sectionflags	@""
	.align	4


	//----- nvinfo : EIATTR_CUDA_API_VERSION
	.align		4
        /*0000*/ 	.byte	0x04, 0x37
        /*0002*/ 	.short	(.L_22 - .L_21)
.L_21:
        /*0004*/ 	.word	0x00000082


	//----- nvinfo : EIATTR_KPARAM_INFO
	.align		4
.L_22:
        /*0008*/ 	.byte	0x04, 0x17
        /*000a*/ 	.short	(.L_24 - .L_23)
.L_23:
        /*000c*/ 	.word	0x00000000
        /*0010*/ 	.short	0x0003
        /*0012*/ 	.short	0x0018
        /*0014*/ 	.byte	0x00, 0xf0, 0x21, 0x00


	//----- nvinfo : EIATTR_KPARAM_INFO
	.align		4
.L_24:
        /*0018*/ 	.byte	0x04, 0x17
        /*001a*/ 	.short	(.L_26 - .L_25)
.L_25:
        /*001c*/ 	.word	0x00000000
        /*0020*/ 	.short	0x0002
        /*0022*/ 	.short	0x0010
        /*0024*/ 	.byte	0x00, 0xf0, 0x11, 0x00


	//----- nvinfo : EIATTR_KPARAM_INFO
	.align		4
.L_26:
        /*0028*/ 	.byte	0x04, 0x17
        /*002a*/ 	.short	(.L_28 - .L_27)
.L_27:
        /*002c*/ 	.word	0x00000000
        /*0030*/ 	.short	0x0001
        /*0032*/ 	.short	0x0008
        /*0034*/ 	.byte	0x00, 0xf5, 0x21, 0x00


	//----- nvinfo : EIATTR_KPARAM_INFO
	.align		4
.L_28:
        /*0038*/ 	.byte	0x04, 0x17
        /*003a*/ 	.short	(.L_30 - .L_29)
.L_29:
        /*003c*/ 	.word	0x00000000
        /*0040*/ 	.short	0x0000
        /*0042*/ 	.short	0x0000
        /*0044*/ 	.byte	0x00, 0xf5, 0x21, 0x00


	//----- nvinfo : EIATTR_SPARSE_MMA_MASK
	.align		4
.L_30:
        /*0048*/ 	.byte	0x03, 0x50
        /*004a*/ 	.short	0x0000


	//----- nvinfo : EIATTR_MAXREG_COUNT
	.align		4
        /*004c*/ 	.byte	0x03, 0x1b
        /*004e*/ 	.short	0x00ff


	//----- nvinfo : EIATTR_MERCURY_ISA_VERSION
	.align		4
        /*0050*/ 	.byte	0x03, 0x5f
        /*0052*/ 	.short	0x0101


	//----- nvinfo : EIATTR_VRC_CTA_INIT_COUNT
	.align		4
        /*0054*/ 	.byte	0x02, 0x4a
	.zero		1
	.zero		1


	//----- nvinfo : EIATTR_EXIT_INSTR_OFFSETS
	.align		4
        /*0058*/ 	.byte	0x04, 0x1c
        /*005a*/ 	.short	(.L_32 - .L_31)


	//   ....[0]....
.L_31:
        /*005c*/ 	.word	0x00000080


	//   ....[1]....
        /*0060*/ 	.word	0x00002950


	//----- nvinfo : EIATTR_CRS_STACK_SIZE
	.align		4
.L_32:
        /*0064*/ 	.byte	0x04, 0x1e
        /*0066*/ 	.short	(.L_34 - .L_33)
.L_33:
        /*0068*/ 	.word	0x00000000


	//----- nvinfo : EIATTR_CBANK_PARAM_SIZE
	.align		4
.L_34:
        /*006c*/ 	.byte	0x03, 0x19
        /*006e*/ 	.short	0x0020


	//----- nvinfo : EIATTR_PARAM_CBANK
	.align		4
        /*0070*/ 	.byte	0x04, 0x0a
        /*0072*/ 	.short	(.L_36 - .L_35)
	.align		4
.L_35:
        /*0074*/ 	.word	index@(.nv.constant0._Z20generateRandomMatrixPiS_im)
        /*0078*/ 	.short	0x0380
        /*007a*/ 	.short	0x0020


	//----- nvinfo : EIATTR_SW_WAR
	.align		4
.L_36:
        /*007c*/ 	.byte	0x04, 0x36
        /*007e*/ 	.short	(.L_38 - .L_37)
.L_37:
        /*0080*/ 	.word	0x00000008
.L_38:


//--------------------- .nv.info._Z14multiplyKernelPiPKiS1_i --------------------------
	.section	.nv.info._Z14multiplyKernelPiPKiS1_i,"",@"SHT_CUDA_INFO"
	.sectionflags	@""
	.align	4


	//----- nvinfo : EIATTR_CUDA_API_VERSION
	.align		4
        /*0000*/ 	.byte	0x04, 0x37
        /*0002*/ 	.short	(.L_40 - .L_39)
.L_39:
        /*0004*/ 	.word	0x00000082


	//----- nvinfo : EIATTR_KPARAM_INFO
	.align		4
.L_40:
        /*0008*/ 	.byte	0x04, 0x17
        /*000a*/ 	.short	(.L_42 - .L_41)
.L_41:
        /*000c*/ 	.word	0x00000000
        /*0010*/ 	.short	0x0003
        /*0012*/ 	.short	0x0018
        /*0014*/ 	.byte	0x00, 0xf0, 0x11, 0x00


	//----- nvinfo : EIATTR_KPARAM_INFO
	.align		4
.L_42:
        /*0018*/ 	.byte	0x04, 0x17
        /*001a*/ 	.short	(.L_44 - .L_43)
.L_43:
        /*001c*/ 	.word	0x00000000
        /*0020*/ 	.short	0x0002
        /*0022*/ 	.short	0x0010
        /*0024*/ 	.byte	0x00, 0xf5, 0x21, 0x00


	//----- nvinfo : EIATTR_KPARAM_INFO
	.align		4
.L_44:
        /*0028*/ 	.byte	0x04, 0x17
        /*002a*/ 	.short	(.L_46 - .L_45)
.L_45:
        /*002c*/ 	.word	0x00000000
        /*0030*/ 	.short	0x0001
        /*0032*/ 	.short	0x0008
        /*0034*/ 	.byte	0x00, 0xf5, 0x21, 0x00


	//----- nvinfo : EIATTR_KPARAM_INFO
	.align		4
.L_46:
        /*0038*/ 	.byte	0x04, 0x17
        /*003a*/ 	.short	(.L_48 - .L_47)
.L_47:
        /*003c*/ 	.word	0x00000000
        /*0040*/ 	.short	0x0000
        /*0042*/ 	.short	0x0000
        /*0044*/ 	.byte	0x00, 0xf5, 0x21, 0x00


	//----- nvinfo : EIATTR_SPARSE_MMA_MASK
	.align		4
.L_48:
        /*0048*/ 	.byte	0x03, 0x50
        /*004a*/ 	.short	0x0000


	//----- nvinfo : EIATTR_MAXREG_COUNT
	.align		4
        /*004c*/ 	.byte	0x03, 0x1b
        /*004e*/ 	.short	0x00ff


	//----- nvinfo : EIATTR_MERCURY_ISA_VERSION
	.align		4
        /*0050*/ 	.byte	0x03, 0x5f
        /*0052*/ 	.short	0x0101


	//----- nvinfo : EIATTR_VRC_CTA_INIT_COUNT
	.align		4
        /*0054*/ 	.byte	0x02, 0x4a
	.zero		1
	.zero		1


	//----- nvinfo : EIATTR_EXIT_INSTR_OFFSETS
	.align		4
        /*0058*/ 	.byte	0x04, 0x1c
        /*005a*/ 	.short	(.L_50 - .L_49)


	//   ....[0]....
.L_49:
        /*005c*/ 	.word	0x000000c0


	//   ....[1]....
        /*0060*/ 	.word	0x00000aa0


	//----- nvinfo : EIATTR_CBANK_PARAM_SIZE
	.align		4
.L_50:
        /*0064*/ 	.byte	0x03, 0x19
        /*0066*/ 	.short	0x001c


	//----- nvinfo : EIATTR_PARAM_CBANK
	.align		4
        /*0068*/ 	.byte	0x04, 0x0a
        /*006a*/ 	.short	(.L_52 - .L_51)
	.align		4
.L_51:
        /*006c*/ 	.word	index@(.nv.constant0._Z14multiplyKernelPiPKiS1_i)
        /*0070*/ 	.short	0x0380
        /*0072*/ 	.short	0x001c


	//----- nvinfo : EIATTR_SW_WAR
	.align		4
.L_52:
        /*0074*/ 	.byte	0x04, 0x36
        /*0076*/ 	.short	(.L_54 - .L_53)
.L_53:
        /*0078*/ 	.word	0x00000008
.L_54:


//--------------------- .nv.callgraph             --------------------------
	.section	.nv.callgraph,"",@"SHT_CUDA_CALLGRAPH"
	.align	4
	.sectionentsize	8
	.align		4
        /*0000*/ 	.word	0x00000000
	.align		4
        /*0004*/ 	.word	0xffffffff
	.align		4
        /*0008*/ 	.word	0x00000000
	.align		4
        /*000c*/ 	.word	0xfffffffe
	.align		4
        /*0010*/ 	.word	0x00000000
	.align		4
        /*0014*/ 	.word	0xfffffffd
	.align		4
        /*0018*/ 	.word	0x00000000
	.align		4
        /*001c*/ 	.word	0xfffffffc


//--------------------- .nv.constant4             --------------------------
	.section	.nv.constant4,"a",@progbits
	.align	8
	.align		8
.nv.constant4:
        /*0000*/ 	.dword	precalc_xorwow_matrix
	.align		8
        /*0008*/ 	.dword	precalc_xorwow_offset_matrix
	.align		8
        /*0010*/ 	.dword	mrg32k3aM1
	.align		8
        /*0018*/ 	.dword	mrg32k3aM2
	.align		8
        /*0020*/ 	.dword	mrg32k3aM1SubSeq
	.align		8
        /*0028*/ 	.dword	mrg32k3aM2SubSeq
	.align		8
        /*0030*/ 	.dword	mrg32k3aM1Seq
	.align		8
        /*0038*/ 	.dword	mrg32k3aM2Seq


//--------------------- .nv.constant3             --------------------------
	.section	.nv.constant3,"a",@progbits
	.align	8
.nv.constant3:
	.type		__cr_lgamma_table,@object
	.size		__cr_lgamma_table,(.L_8 - __cr_lgamma_table)
__cr_lgamma_table:
        /*0000*/ 	.byte	0x00, 0x00, 0x00, 0x00, 0x00, 0x00, 0x00, 0x00, 0x00, 0x00, 0x00, 0x00, 0x00, 0x00, 0x00, 0x00
        /*0010*/ 	.byte	0xef, 0x39, 0xfa, 0xfe, 0x42, 0x2e, 0xe6, 0x3f, 0x02, 0x20, 0x2a, 0xfa, 0x0b, 0xab, 0xfc, 0x3f
        /*0020*/ 	.byte	0xf9, 0x2c, 0x92, 0x7c, 0xa7, 0x6c, 0x09, 0x40, 0xc9, 0x79, 0x44, 0x3c, 0x64, 0x26, 0x13, 0x40
        /*0030*/ 	.byte	0xca, 0x01, 0xcf, 0x3a, 0x27, 0x51, 0x1a, 0x40, 0x30, 0xcc, 0x2d, 0xf3, 0xe1, 0x0c, 0x21, 0x40
        /*0040*/ 	.byte	0x0d, 0xb7, 0xfc, 0x82, 0x8e, 0x35, 0x25, 0x40
.L_8:


//--------------------- .text._Z20generateRandomMatrixPiS_im --------------------------
	.section	.text._Z20generateRandomMatrixPiS_im,"ax",@progbits
	.align	128
        .global         _Z20generateRandomMatrixPiS_im
        .type           _Z20generateRandomMatrixPiS_im,@function
        .size           _Z20generateRandomMatrixPiS_im,(.L_x_17 - _Z20generateRandomMatrixPiS_im)
        .other          _Z20generateRandomMatrixPiS_im,@"STO_CUDA_ENTRY STV_DEFAULT"
_Z20generateRandomMatrixPiS_im:
.text._Z20generateRandomMatrixPiS_im:
[----:B------:R-:W0:Y:S01]  /*0000*/  LDC R1, c[0x0][0x37c] ;  /* 0x0000df00ff017b82 */ /* 0x000e220000000800 */
[----:B------:R-:W1:Y:S07]  /*0010*/  S2R R10, SR_TID.X ;  /* 0x00000000000a7919 */ /* 0x000e6e0000002100 */
[----:B------:R-:W1:Y:S01]  /*0020*/  S2UR UR4, SR_CTAID.X ;  /* 0x00000000000479c3 */ /* 0x000e620000002500 */
[----:B------:R-:W2:Y:S01]  /*0030*/  LDCU UR5, c[0x0][0x390] ;  /* 0x00007200ff0577ac */ /* 0x000ea20008000800 */
[----:B0-----:R-:W-:-:S06]  /*0040*/  VIADD R1, R1, 0xffffffd0 ;  /* 0xffffffd001017836 */ /* 0x001fcc0000000000 */
[----:B------:R-:W1:Y:S02]  /*0050*/  LDC R3, c[0x0][0x360] ;  /* 0x0000d800ff037b82 */ /* 0x000e640000000800 */
[----:B-1----:R-:W-:-:S05]  /*0060*/  IMAD R10, R3, UR4, R10 ;  /* 0x00000004030a7c24 */ /* 0x002fca000f8e020a */
[----:B--2---:R-:W-:-:S13]  /*0070*/  ISETP.GE.AND P0, PT, R10, UR5, PT ;  /* 0x000000050a007c0c */ /* 0x004fda000bf06270 */
[----:B------:R-:W-:Y:S05]  /*0080*/  @P0 EXIT ;  /* 0x000000000000094d */ /* 0x000fea0003800000 */
[----:B------:R-:W0:Y:S01]  /*0090*/  LDC.64 R2, c[0x0][0x398] ;  /* 0x0000e600ff027b82 */ /* 0x000e220000000a00 */
[----:B------:R-:W-:Y:S01]  /*00a0*/  ISETP.NE.AND P0, PT, R10, RZ, PT ;  /* 0x000000ff0a00720c */ /* 0x000fe20003f05270 */
[----:B------:R-:W1:Y:S01]  /*00b0*/  LDCU.64 UR6, c[0x0][0x358] ;  /* 0x00006b00ff0677ac */ /* 0x000e620008000a00 */
[----:B------:R-:W-:Y:S01]  /*00c0*/  BSSY.RECONVERGENT B0, `(.L_x_0) ;  /* 0x0000262000007945 */ /* 0x000fe20003800200 */
[----:B0-----:R-:W-:Y:S02]  /*00d0*/  LOP3.LUT R0, R2, 0xaad26b49, RZ, 0x3c, !PT ;  /* 0xaad26b4902007812 */ /* 0x001fe400078e3cff */
[----:B------:R-:W-:-:S03]  /*00e0*/  LOP3.LUT R2, R3, 0xf7dcefdd, RZ, 0x3c, !PT ;  /* 0xf7dcefdd03027812 */ /* 0x000fc600078e3cff */
[----:B------:R-:W-:Y:S02]  /*00f0*/  IMAD R0, R0, 0x4182bed5, RZ ;  /* 0x4182bed500007824 */ /* 0x000fe400078e02ff */
[----:B------:R-:W-:Y:S02]  /*0100*/  IMAD R9, R2, -0x658354e5, RZ ;  /* 0x9a7cab1b02097824 */ /* 0x000fe400078e02ff */
[C---:B------:R-:W-:Y:S01]  /*0110*/  VIADD R3, R0.reuse, 0x75bcd15 ;  /* 0x075bcd1500037836 */ /* 0x040fe20000000000 */
[C---:B------:R-:W-:Y:S01]  /*0120*/  LOP3.LUT R6, R0.reuse, 0x159a55e5, RZ, 0x3c, !PT ;  /* 0x159a55e500067812 */ /* 0x040fe200078e3cff */
[C---:B------:R-:W-:Y:S01]  /*0130*/  VIADD R5, R0.reuse, 0x583f19 ;  /* 0x00583f1900057836 */ /* 0x040fe20000000000 */
[----:B------:R-:W-:Y:S01]  /*0140*/  IADD3 R2, PT, PT, R0, 0x64f0c9, R9 ;  /* 0x0064f0c900027810 */ /* 0x000fe20007ffe009 */
[C---:B------:R-:W-:Y:S01]  /*0150*/  VIADD R7, R9.reuse, 0x1f123bb5 ;  /* 0x1f123bb509077836 */ /* 0x040fe20000000000 */
[----:B------:R-:W-:Y:S02]  /*0160*/  LOP3.LUT R4, R9, 0x5491333, RZ, 0x3c, !PT ;  /* 0x0549133309047812 */ /* 0x000fe400078e3cff */
[----:B------:R-:W-:Y:S01]  /*0170*/  SHF.R.S32.HI R0, RZ, 0x1f, R10 ;  /* 0x0000001fff007819 */ /* 0x000fe2000001140a */
[----:B------:R0:W-:Y:S04]  /*0180*/  STL.64 [R1], R2 ;  /* 0x0000000201007387 */ /* 0x0001e80000100a00 */
[----:B------:R0:W-:Y:S04]  /*0190*/  STL.64 [R1+0x8], R6 ;  /* 0x0000080601007387 */ /* 0x0001e80000100a00 */
[----:B------:R0:W-:Y:S01]  /*01a0*/  STL.64 [R1+0x10], R4 ;  /* 0x0000100401007387 */ /* 0x0001e20000100a00 */
[----:B-1----:R-:W-:Y:S05]  /*01b0*/  @!P0 BRA `(.L_x_1) ;  /* 0x0000002400488947 */ /* 0x002fea0003800000 */
[----:B------:R-:W-:Y:S02]  /*01c0*/  IMAD.MOV.U32 R13, RZ, RZ, R0 ;  /* 0x000000ffff0d7224 */ /* 0x000fe400078e0000 */
[----:B------:R-:W-:Y:S02]  /*01d0*/  IMAD.MOV.U32 R11, RZ, RZ, RZ ;  /* 0x000000ffff0b7224 */ /* 0x000fe400078e00ff */
[----:B0-----:R-:W-:-:S07]  /*01e0*/  IMAD.MOV.U32 R2, RZ, RZ, R10 ;  /* 0x000000ffff027224 */ /* 0x001fce00078e000a */
.L_x_10:
[----:B------:R-:W-:Y:S01]  /*01f0*/  LOP3.LUT R0, R2, 0x3, RZ, 0xc0, !PT ;  /* 0x0000000302007812 */ /* 0x000fe200078ec0ff */
[----:B------:R-:W-:Y:S03]  /*0200*/  BSSY.RECONVERGENT B1, `(.L_x_2) ;  /* 0x0000247000017945 */ /* 0x000fe60003800200 */
[----:B------:R-:W-:-:S04]  /*0210*/  ISETP.NE.U32.AND P0, PT, R0, RZ, PT ;  /* 0x000000ff0000720c */ /* 0x000fc80003f05070 */
[----:B------:R-:W-:-:S13]  /*0220*/  ISETP.NE.AND.EX P0, PT, RZ, RZ, PT, P0 ;  /* 0x000000ffff00720c */ /* 0x000fda0003f05300 */
[----:B0-----:R-:W-:Y:S05]  /*0230*/  @!P0 BRA `(.L_x_3) ;  /* 0x00000024000c8947 */ /* 0x001fea0003800000 */
[----:B------:R-:W0:Y:S01]  /*0240*/  LDC.64 R8, c[0x4][RZ] ;  /* 0x01000000ff087b82 */ /* 0x000e220000000a00 */
[----:B------:R-:W-:Y:S01]  /*0250*/  IMAD.MOV.U32 R0, RZ, RZ, RZ ;  /* 0x000000ffff007224 */ /* 0x000fe200078e00ff */
[----:B------:R-:W-:Y:S02]  /*0260*/  CS2R R4, SRZ ;  /* 0x0000000000047805 */ /* 0x000fe4000001ff00 */
[----:B------:R-:W-:Y:S01]  /*0270*/  CS2R R6, SRZ ;  /* 0x0000000000067805 */ /* 0x000fe2000001ff00 */
[----:B------:R-:W-:Y:S02]  /*0280*/  IMAD.MOV.U32 R3, RZ, RZ, RZ ;  /* 0x000000ffff037224 */ /* 0x000fe400078e00ff */
[----:B0-----:R-:W-:-:S07]  /*0290*/  IMAD.WIDE.U32 R8, R11, 0xc80, R8 ;  /* 0x00000c800b087825 */ /* 0x001fce00078e0008 */
.L_x_5:
[----:B------:R-:W-:-:S06]  /*02a0*/  IMAD R12, R0, 0x4, R1 ;  /* 0x00000004000c7824 */ /* 0x000fcc00078e0201 */
[----:B------:R-:W5:Y:S01]  /*02b0*/  LDL R12, [R12+0x4] ;  /* 0x000004000c0c7983 */ /* 0x000f620000100800 */
[----:B------:R-:W-:-:S05]  /*02c0*/  UMOV UR4, URZ ;  /* 0x000000ff00047c82 */ /* 0x000fca0008000000 */
.L_x_4:
[----:B-----5:R-:W-:Y:S01]  /*02d0*/  SHF.R.U32.HI R22, RZ, UR4, R12 ;  /* 0x00000004ff167c19 */ /* 0x020fe2000801160c */
[----:B------:R-:W-:-:S03]  /*02e0*/  IMAD.SHL.U32 R14, R0, 0x20, RZ ;  /* 0x00000020000e7824 */ /* 0x000fc600078e00ff */
[----:B------:R-:W-:Y:S01]  /*02f0*/  LOP3.LUT R15, R22, 0x1, RZ, 0xc0, !PT ;  /* 0x00000001160f7812 */ /* 0x000fe200078ec0ff */
[----:B------:R-:W-:-:S03]  /*0300*/  VIADD R14, R14, UR4 ;  /* 0x000000040e0e7c36 */ /* 0x000fc60008000000 */
[----:B------:R-:W-:Y:S01]  /*0310*/  ISETP.NE.U32.AND P0, PT, R15, 0x1, PT ;  /* 0x000000010f00780c */ /* 0x000fe20003f05070 */
[----:B------:R-:W-:-:S03]  /*0320*/  IMAD R15, R14, 0x5, RZ ;  /* 0x000000050e0f7824 */ /* 0x000fc600078e02ff */
[----:B------:R-:W-:Y:S01]  /*0330*/  R2P PR, R22, 0x7e ;  /* 0x0000007e16007804 */ /* 0x000fe20000000000 */
[----:B------:R-:W-:-:S08]  /*0340*/  IMAD.WIDE.U32 R14, R15, 0x4, R8 ;  /* 0x000000040f0e7825 */ /* 0x000fd000078e0008 */
[----:B------:R-:W2:Y:S04]  /*0350*/  @!P0 LDG.E R16, desc[UR6][R14.64+0x10] ;  /* 0x000010060e108981 */ /* 0x000ea8000c1e1900 */
[----:B------:R-:W3:Y:S04]  /*0360*/  @P1 LDG.E R18, desc[UR6][R14.64+0x24] ;  /* 0x000024060e121981 */ /* 0x000ee8000c1e1900 */
[----:B------:R-:W4:Y:S04]  /*0370*/  @P2 LDG.E R20, desc[UR6][R14.64+0x38] ;  /* 0x000038060e142981 */ /* 0x000f28000c1e1900 */
[----:B------:R-:W4:Y:S04]  /*0380*/  @P3 LDG.E R24, desc[UR6][R14.64+0x4c] ;  /* 0x00004c060e183981 */ /* 0x000f28000c1e1900 */
[----:B------:R-:W4:Y:S04]  /*0390*/  @P4 LDG.E R26, desc[UR6][R14.64+0x60] ;  /* 0x000060060e1a4981 */ /* 0x000f28000c1e1900 */
[----:B------:R-:W4:Y:S04]  /*03a0*/  @!P0 LDG.E R17, desc[UR6][R14.64+0x4] ;  /* 0x000004060e118981 */ /* 0x000f28000c1e1900 */
[----:B------:R-:W4:Y:S04]  /*03b0*/  @!P0 LDG.E R19, desc[UR6][R14.64+0xc] ;  /* 0x00000c060e138981 */ /* 0x000f28000c1e1900 */
[----:B------:R-:W4:Y:S04]  /*03c0*/  @P1 LDG.E R21, desc[UR6][R14.64+0x18] ;  /* 0x000018060e151981 */ /* 0x000f28000c1e1900 */
[----:B------:R-:W4:Y:S04]  /*03d0*/  @P3 LDG.E R23, desc[UR6][R14.64+0x40] ;  /* 0x000040060e173981 */ /* 0x000f28000c1e1900 */
[----:B------:R-:W4:Y:S04]  /*03e0*/  @P5 LDG.E R25, desc[UR6][R14.64+0x70] ;  /* 0x000070060e195981 */ /* 0x000f28000c1e1900 */
[----:B------:R-:W4:Y:S01]  /*03f0*/  @P6 LDG.E R28, desc[UR6][R14.64+0x88] ;  /* 0x000088060e1c6981 */ /* 0x000f22000c1e1900 */
[----:B--2---:R-:W-:-:S03]  /*0400*/  @!P0 LOP3.LUT R5, R5, R16, RZ, 0x3c, !PT ;  /* 0x0000001005058212 */ /* 0x004fc600078e3cff */
[----:B------:R-:W2:Y:S01]  /*0410*/  @!P0 LDG.E R16, desc[UR6][R14.64] ;  /* 0x000000060e108981 */ /* 0x000ea2000c1e1900 */
[----:B---3--:R-:W-:-:S03]  /*0420*/  @P1 LOP3.LUT R5, R5, R18, RZ, 0x3c, !PT ;  /* 0x0000001205051212 */ /* 0x008fc600078e3cff */
[----:B------:R-:W3:Y:S01]  /*0430*/  @!P0 LDG.E R18, desc[UR6][R14.64+0x8] ;  /* 0x000008060e128981 */ /* 0x000ee2000c1e1900 */
[----:B----4-:R-:W-:-:S03]  /*0440*/  @P2 LOP3.LUT R5, R5, R20, RZ, 0x3c, !PT ;  /* 0x0000001405052212 */ /* 0x010fc600078e3cff */
[----:B------:R-:W4:Y:S01]  /*0450*/  @P1 LDG.E R20, desc[UR6][R14.64+0x14] ;  /* 0x000014060e141981 */ /* 0x000f22000c1e1900 */
[----:B------:R-:W-:-:S03]  /*0460*/  @P3 LOP3.LUT R5, R5, R24, RZ, 0x3c, !PT ;  /* 0x0000001805053212 */ /* 0x000fc600078e3cff */
[----:B------:R-:W4:Y:S01]  /*0470*/  @P5 LDG.E R24, desc[UR6][R14.64+0x74] ;  /* 0x000074060e185981 */ /* 0x000f22000c1e1900 */
[----:B------:R-:W-:-:S03]  /*0480*/  @P4 LOP3.LUT R5, R5, R26, RZ, 0x3c, !PT ;  /* 0x0000001a05054212 */ /* 0x000fc600078e3cff */
[----:B------:R-:W4:Y:S01]  /*0490*/  @P3 LDG.E R26, desc[UR6][R14.64+0x44] ;  /* 0x000044060e1a3981 */ /* 0x000f22000c1e1900 */
[----:B------:R-:W-:-:S03]  /*04a0*/  @!P0 LOP3.LUT R6, R6, R17, RZ, 0x3c, !PT ;  /* 0x0000001106068212 */ /* 0x000fc600078e3cff */
[----:B------:R-:W4:Y:S01]  /*04b0*/  @P1 LDG.E R17, desc[UR6][R14.64+0x20] ;  /* 0x000020060e111981 */ /* 0x000f22000c1e1900 */
[----:B------:R-:W-:-:S03]  /*04c0*/  @!P0 LOP3.LUT R4, R4, R19, RZ, 0x3c, !PT ;  /* 0x0000001304048212 */ /* 0x000fc600078e3cff */
[----:B------:R-:W4:Y:S01]  /*04d0*/  @P2 LDG.E R19, desc[UR6][R14.64+0x2c] ;  /* 0x00002c060e132981 */ /* 0x000f22000c1e1900 */
[----:B------:R-:W-:-:S03]  /*04e0*/  @P1 LOP3.LUT R6, R6, R21, RZ, 0x3c, !PT ;  /* 0x0000001506061212 */ /* 0x000fc600078e3cff */
[----:B------:R-:W4:Y:S01]  /*04f0*/  @P2 LDG.E R21, desc[UR6][R14.64+0x34] ;  /* 0x000034060e152981 */ /* 0x000f22000c1e1900 */
[----:B--2---:R-:W-:-:S03]  /*0500*/  @!P0 LOP3.LUT R3, R3, R16, RZ, 0x3c, !PT ;  /* 0x0000001003038212 */ /* 0x004fc600078e3cff */
[----:B------:R-:W2:Y:S01]  /*0510*/  @P1 LDG.E R16, desc[UR6][R14.64+0x1c] ;  /* 0x00001c060e101981 */ /* 0x000ea2000c1e1900 */
[----:B---3--:R-:W-:-:S03]  /*0520*/  @!P0 LOP3.LUT R7, R7, R18, RZ, 0x3c, !PT ;  /* 0x0000001207078212 */ /* 0x008fc600078e3cff */
[----:B------:R-:W3:Y:S01]  /*0530*/  @P2 LDG.E R18, desc[UR6][R14.64+0x28] ;  /* 0x000028060e122981 */ /* 0x000ee2000c1e1900 */
[----:B----4-:R-:W-:-:S03]  /*0540*/  @P1 LOP3.LUT R3, R3, R20, RZ, 0x3c, !PT ;  /* 0x0000001403031212 */ /* 0x010fc600078e3cff */
[----:B------:R-:W4:Y:S01]  /*0550*/  @P2 LDG.E R20, desc[UR6][R14.64+0x30] ;  /* 0x000030060e142981 */ /* 0x000f22000c1e1900 */
[----:B------:R-:W-:-:S03]  /*0560*/  @P5 LOP3.LUT R5, R5, R24, RZ, 0x3c, !PT ;  /* 0x0000001805055212 */ /* 0x000fc600078e3cff */
[----:B------:R-:W4:Y:S01]  /*0570*/  @P3 LDG.E R24, desc[UR6][R14.64+0x3c] ;  /* 0x00003c060e183981 */ /* 0x000f22000c1e1900 */
[----:B------:R-:W-:-:S03]  /*0580*/  @P1 LOP3.LUT R4, R4, R17, RZ, 0x3c, !PT ;  /* 0x0000001104041212 */ /* 0x000fc600078e3cff */
[----:B------:R-:W4:Y:S01]  /*0590*/  @P3 LDG.E R17, desc[UR6][R14.64+0x48] ;  /* 0x000048060e113981 */ /* 0x000f22000c1e1900 */
[----:B------:R-:W-:-:S03]  /*05a0*/  @P2 LOP3.LUT R6, R6, R19, RZ, 0x3c, !PT ;  /* 0x0000001306062212 */ /* 0x000fc600078e3cff */
[----:B------:R-:W4:Y:S01]  /*05b0*/  @P4 LDG.E R19, desc[UR6][R14.64+0x54] ;  /* 0x000054060e134981 */ /* 0x000f22000c1e1900 */
[----:B------:R-:W-:Y:S02]  /*05c0*/  @P2 LOP3.LUT R4, R4, R21, RZ, 0x3c, !PT ;  /* 0x0000001504042212 */ /* 0x000fe400078e3cff */
[----:B------:R-:W-:Y:S01]  /*05d0*/  @P3 LOP3.LUT R6, R6, R23, RZ, 0x3c, !PT ;  /* 0x0000001706063212 */ /* 0x000fe200078e3cff */
[----:B------:R-:W4:Y:S04]  /*05e0*/  @P4 LDG.E R21, desc[UR6][R14.64+0x5c] ;  /* 0x00005c060e154981 */ /* 0x000f28000c1e1900 */
[----:B------:R-:W4:Y:S01]  /*05f0*/  @P5 LDG.E R23, desc[UR6][R14.64+0x68] ;  /* 0x000068060e175981 */ /* 0x000f22000c1e1900 */
[----:B--2---:R-:W-:-:S03]  /*0600*/  @P1 LOP3.LUT R7, R7, R16, RZ, 0x3c, !PT ;  /* 0x0000001007071212 */ /* 0x004fc600078e3cff */
[----:B------:R-:W2:Y:S01]  /*0610*/  @P4 LDG.E R16, desc[UR6][R14.64+0x50] ;  /* 0x000050060e104981 */ /* 0x000ea2000c1e1900 */
[----:B---3--:R-:W-:-:S03]  /*0620*/  @P2 LOP3.LUT R3, R3, R18, RZ, 0x3c, !PT ;  /* 0x0000001203032212 */ /* 0x008fc600078e3cff */
[----:B------:R-:W3:Y:S01]  /*0630*/  @P4 LDG.E R18, desc[UR6][R14.64+0x58] ;  /* 0x000058060e124981 */ /* 0x000ee2000c1e1900 */
[----:B----4-:R-:W-:-:S03]  /*0640*/  @P2 LOP3.LUT R7, R7, R20, RZ, 0x3c, !PT ;  /* 0x0000001407072212 */ /* 0x010fc600078e3cff */
[----:B------:R-:W4:Y:S01]  /*0650*/  @P5 LDG.E R20, desc[UR6][R14.64+0x64] ;  /* 0x000064060e145981 */ /* 0x000f22000c1e1900 */
[----:B------:R-:W-:-:S03]  /*0660*/  @P3 LOP3.LUT R3, R3, R24, RZ, 0x3c, !PT ;  /* 0x0000001803033212 */ /* 0x000fc600078e3cff */
[----:B------:R-:W4:Y:S01]  /*0670*/  @P5 LDG.E R24, desc[UR6][R14.64+0x6c] ;  /* 0x00006c060e185981 */ /* 0x000f22000c1e1900 */
[----:B------:R-:W-:Y:S02]  /*0680*/  LOP3.LUT P0, RZ, R22, 0x80, RZ, 0xc0, !PT ;  /* 0x0000008016ff7812 */ /* 0x000fe4000780c0ff */
[----:B------:R-:W-:Y:S02]  /*0690*/  @P3 LOP3.LUT R7, R7, R26, RZ, 0x3c, !PT ;  /* 0x0000001a07073212 */ /* 0x000fe400078e3cff */
[----:B------:R-:W-:Y:S02]  /*06a0*/  @P3 LOP3.LUT R4, R4, R17, RZ, 0x3c, !PT ;  /* 0x0000001104043212 */ /* 0x000fe400078e3cff */
[----:B------:R-:W4:Y:S01]  /*06b0*/  @P6 LDG.E R17, desc[UR6][R14.64+0x7c] ;  /* 0x00007c060e116981 */ /* 0x000f22000c1e1900 */
[----:B------:R-:W-:-:S03]  /*06c0*/  @P4 LOP3.LUT R6, R6, R19, RZ, 0x3c, !PT ;  /* 0x0000001306064212 */ /* 0x000fc600078e3cff */
[----:B------:R-:W4:Y:S01]  /*06d0*/  @P6 LDG.E R19, desc[UR6][R14.64+0x84] ;  /* 0x000084060e136981 */ /* 0x000f22000c1e1900 */
[----:B------:R-:W-:-:S03]  /*06e0*/  @P4 LOP3.LUT R4, R4, R21, RZ, 0x3c, !PT ;  /* 0x0000001504044212 */ /* 0x000fc600078e3cff */
[----:B------:R-:W4:Y:S01]  /*06f0*/  @P0 LDG.E R26, desc[UR6][R14.64+0x9c] ;  /* 0x00009c060e1a0981 */ /* 0x000f22000c1e1900 */
[----:B------:R-:W-:-:S03]  /*0700*/  @P5 LOP3.LUT R6, R6, R23, RZ, 0x3c, !PT ;  /* 0x0000001706065212 */ /* 0x000fc600078e3cff */
        /* <DEDUP_REMOVED lines=10> */
[----:B------:R-:W-:Y:S02]  /*07b0*/  @P5 LOP3.LUT R4, R4, R25, RZ, 0x3c, !PT ;  /* 0x0000001904045212 */ /* 0x000fe400078e3cff */
[----:B------:R-:W-:Y:S02]  /*07c0*/  @P6 LOP3.LUT R5, R5, R28, RZ, 0x3c, !PT ;  /* 0x0000001c05056212 */ /* 0x000fe400078e3cff */
[----:B------:R-:W-:Y:S02]  /*07d0*/  @P6 LOP3.LUT R6, R6, R17, RZ, 0x3c, !PT ;  /* 0x0000001106066212 */ /* 0x000fe400078e3cff */
[----:B------:R-:W-:Y:S02]  /*07e0*/  @P6 LOP3.LUT R4, R4, R19, RZ, 0x3c, !PT ;  /* 0x0000001304046212 */ /* 0x000fe400078e3cff */
[----:B------:R-:W-:Y:S02]  /*07f0*/  @P0 LOP3.LUT R5, R5, R26, RZ, 0x3c, !PT ;  /* 0x0000001a05050212 */ /* 0x000fe400078e3cff */
[----:B------:R-:W-:-:S02]  /*0800*/  @P0 LOP3.LUT R6, R6, R21, RZ, 0x3c, !PT ;  /* 0x0000001506060212 */ /* 0x000fc400078e3cff */
[----:B------:R-:W-:Y:S02]  /*0810*/  @P0 LOP3.LUT R4, R4, R23, RZ, 0x3c, !PT ;  /* 0x0000001704040212 */ /* 0x000fe400078e3cff */
[----:B--2---:R-:W-:Y:S02]  /*0820*/  @P6 LOP3.LUT R3, R3, R16, RZ, 0x3c, !PT ;  /* 0x0000001003036212 */ /* 0x004fe400078e3cff */
[----:B---3--:R-:W-:Y:S02]  /*0830*/  @P6 LOP3.LUT R7, R7, R18, RZ, 0x3c, !PT ;  /* 0x0000001207076212 */ /* 0x008fe400078e3cff */
[----:B----4-:R-:W-:Y:S02]  /*0840*/  @P0 LOP3.LUT R3, R3, R20, RZ, 0x3c, !PT ;  /* 0x0000001403030212 */ /* 0x010fe400078e3cff */
[----:B------:R-:W-:Y:S02]  /*0850*/  @P0 LOP3.LUT R7, R7, R24, RZ, 0x3c, !PT ;  /* 0x0000001807070212 */ /* 0x000fe400078e3cff */
[----:B------:R-:W-:-:S13]  /*0860*/  R2P PR, R22.B1, 0x7f ;  /* 0x0000007f16007804 */ /* 0x000fda0000001000 */
[----:B------:R-:W2:Y:S04]  /*0870*/  @P0 LDG.E R18, desc[UR6][R14.64+0xa0] ;  /* 0x0000a0060e120981 */ /* 0x000ea8000c1e1900 */
[----:B------:R-:W3:Y:S04]  /*0880*/  @P0 LDG.E R19, desc[UR6][R14.64+0xa4] ;  /* 0x0000a4060e130981 */ /* 0x000ee8000c1e1900 */
[----:B------:R-:W4:Y:S04]  /*0890*/  @P0 LDG.E R20, desc[UR6][R14.64+0xa8] ;  /* 0x0000a8060e140981 */ /* 0x000f28000c1e1900 */
[----:B------:R-:W4:Y:S04]  /*08a0*/  @P0 LDG.E R21, desc[UR6][R14.64+0xac] ;  /* 0x0000ac060e150981 */ /* 0x000f28000c1e1900 */
[----:B------:R-:W4:Y:S04]  /*08b0*/  @P0 LDG.E R24, desc[UR6][R14.64+0xb0] ;  /* 0x0000b0060e180981 */ /* 0x000f28000c1e1900 */
[----:B------:R-:W4:Y:S04]  /*08c0*/  @P1 LDG.E R16, desc[UR6][R14.64+0xbc] ;  /* 0x0000bc060e101981 */ /* 0x000f28000c1e1900 */
[----:B------:R-:W4:Y:S04]  /*08d0*/  @P1 LDG.E R26, desc[UR6][R14.64+0xb4] ;  /* 0x0000b4060e1a1981 */ /* 0x000f28000c1e1900 */
        /* <DEDUP_REMOVED lines=11> */
[----:B------:R-:W-:Y:S01]  /*0990*/  LOP3.LUT P0, RZ, R22, 0x8000, RZ, 0xc0, !PT ;  /* 0x0000800016ff7812 */ /* 0x000fe2000780c0ff */
[----:B------:R-:W4:Y:S01]  /*09a0*/  @P2 LDG.E R24, desc[UR6][R14.64+0xd8] ;  /* 0x0000d8060e182981 */ /* 0x000f22000c1e1900 */
[----:B------:R-:W-:-:S03]  /*09b0*/  @P1 LOP3.LUT R7, R7, R16, RZ, 0x3c, !PT ;  /* 0x0000001007071212 */ /* 0x000fc600078e3cff */
[----:B------:R-:W4:Y:S01]  /*09c0*/  @P2 LDG.E R22, desc[UR6][R14.64+0xd0] ;  /* 0x0000d0060e162981 */ /* 0x000f22000c1e1900 */
[----:B------:R-:W-:-:S03]  /*09d0*/  @P1 LOP3.LUT R3, R3, R26, RZ, 0x3c, !PT ;  /* 0x0000001a03031212 */ /* 0x000fc600078e3cff */
[----:B------:R-:W4:Y:S01]  /*09e0*/  @P3 LDG.E R16, desc[UR6][R14.64+0xe4] ;  /* 0x0000e4060e103981 */ /* 0x000f22000c1e1900 */
[----:B------:R-:W-:-:S03]  /*09f0*/  @P1 LOP3.LUT R6, R6, R23, RZ, 0x3c, !PT ;  /* 0x0000001706061212 */ /* 0x000fc600078e3cff */
[----:B------:R-:W4:Y:S01]  /*0a00*/  @P3 LDG.E R26, desc[UR6][R14.64+0xdc] ;  /* 0x0000dc060e1a3981 */ /* 0x000f22000c1e1900 */
[----:B------:R-:W-:-:S03]  /*0a10*/  @P1 LOP3.LUT R4, R4, R17, RZ, 0x3c, !PT ;  /* 0x0000001104041212 */ /* 0x000fc600078e3cff */
        /* <DEDUP_REMOVED lines=43> */
[----:B------:R-:W-:-:S04]  /*0cd0*/  UIADD3 UR4, UPT, UPT, UR4, 0x10, URZ ;  /* 0x0000001004047890 */ /* 0x000fc8000fffe0ff */
[----:B------:R-:W-:Y:S01]  /*0ce0*/  UISETP.NE.AND UP0, UPT, UR4, 0x20, UPT ;  /* 0x000000200400788c */ /* 0x000fe2000bf05270 */
[----:B--2---:R-:W-:Y:S02]  /*0cf0*/  @P5 LOP3.LUT R5, R5, R18, RZ, 0x3c, !PT ;  /* 0x0000001205055212 */ /* 0x004fe400078e3cff */
[----:B---3--:R-:W-:Y:S02]  /*0d00*/  @P6 LOP3.LUT R6, R6, R19, RZ, 0x3c, !PT ;  /* 0x0000001306066212 */ /* 0x008fe400078e3cff */
[----:B----4-:R-:W-:Y:S02]  /*0d10*/  @P6 LOP3.LUT R3, R3, R20, RZ, 0x3c, !PT ;  /* 0x0000001403036212 */ /* 0x010fe400078e3cff */
[----:B------:R-:W-:Y:S02]  /*0d20*/  @P6 LOP3.LUT R4, R4, R21, RZ, 0x3c, !PT ;  /* 0x0000001504046212 */ /* 0x000fe400078e3cff */
[----:B------:R-:W-:Y:S02]  /*0d30*/  @P6 LOP3.LUT R7, R7, R22, RZ, 0x3c, !PT ;  /* 0x0000001607076212 */ /* 0x000fe400078e3cff */
[----:B------:R-:W-:-:S02]  /*0d40*/  @P6 LOP3.LUT R5, R5, R16, RZ, 0x3c, !PT ;  /* 0x0000001005056212 */ /* 0x000fc400078e3cff */
[----:B------:R-:W-:Y:S02]  /*0d50*/  @P0 LOP3.LUT R3, R3, R24, RZ, 0x3c, !PT ;  /* 0x0000001803030212 */ /* 0x000fe400078e3cff */
[----:B------:R-:W-:Y:S02]  /*0d60*/  @P0 LOP3.LUT R5, R5, R28, RZ, 0x3c, !PT ;  /* 0x0000001c05050212 */ /* 0x000fe400078e3cff */
[----:B------:R-:W-:Y:S02]  /*0d70*/  @P0 LOP3.LUT R7, R7, R26, RZ, 0x3c, !PT ;  /* 0x0000001a07070212 */ /* 0x000fe400078e3cff */
[----:B------:R-:W-:Y:S02]  /*0d80*/  @P0 LOP3.LUT R4, R4, R23, RZ, 0x3c, !PT ;  /* 0x0000001704040212 */ /* 0x000fe400078e3cff */
[----:B------:R-:W-:Y:S01]  /*0d90*/  @P0 LOP3.LUT R6, R6, R17, RZ, 0x3c, !PT ;  /* 0x0000001106060212 */ /* 0x000fe200078e3cff */
[----:B------:R-:W-:Y:S06]  /*0da0*/  BRA.U UP0, `(.L_x_4) ;  /* 0xfffffff500487547 */ /* 0x000fec000b83ffff */
[----:B------:R-:W-:-:S05]  /*0db0*/  VIADD R0, R0, 0x1 ;  /* 0x0000000100007836 */ /* 0x000fca0000000000 */
[----:B------:R-:W-:-:S13]  /*0dc0*/  ISETP.NE.AND P0, PT, R0, 0x5, PT ;  /* 0x000000050000780c */ /* 0x000fda0003f05270 */
[----:B------:R-:W-:Y:S05]  /*0dd0*/  @P0 BRA `(.L_x_5) ;  /* 0xfffffff400300947 */ /* 0x000fea000383ffff */
[----:B------:R-:W-:Y:S01]  /*0de0*/  LOP3.LUT R0, R2, 0x3, RZ, 0xc0, !PT ;  /* 0x0000000302007812 */ /* 0x000fe200078ec0ff */
[----:B------:R0:W-:Y:S03]  /*0df0*/  STL.64 [R1+0x8], R6 ;  /* 0x0000080601007387 */ /* 0x0001e60000100a00 */
[----:B------:R-:W-:Y:S01]  /*0e00*/  ISETP.NE.U32.AND P0, PT, R0, 0x1, PT ;  /* 0x000000010000780c */ /* 0x000fe20003f05070 */
[----:B------:R0:W-:Y:S03]  /*0e10*/  STL.64 [R1+0x10], R4 ;  /* 0x0000100401007387 */ /* 0x0001e60000100a00 */
[----:B------:R-:W-:Y:S01]  /*0e20*/  ISETP.NE.AND.EX P0, PT, RZ, RZ, PT, P0 ;  /* 0x000000ffff00720c */ /* 0x000fe20003f05300 */
[----:B------:R0:W-:-:S12]  /*0e30*/  STL [R1+0x4], R3 ;  /* 0x0000040301007387 */ /* 0x0001d80000100800 */
[----:B0-----:R-:W-:Y:S05]  /*0e40*/  @!P0 BRA `(.L_x_3) ;  /* 0x0000001800088947 */ /* 0x001fea0003800000 */
[----:B------:R-:W-:Y:S01]  /*0e50*/  UMOV UR4, URZ ;  /* 0x000000ff00047c82 */ /* 0x000fe20008000000 */
[----:B------:R-:W-:Y:S01]  /*0e60*/  UMOV UR5, URZ ;  /* 0x000000ff00057c82 */ /* 0x000fe20008000000 */
[----:B------:R-:W-:Y:S02]  /*0e70*/  IMAD.MOV.U32 R0, RZ, RZ, RZ ;  /* 0x000000ffff007224 */ /* 0x000fe400078e00ff */
[----:B------:R-:W-:Y:S02]  /*0e80*/  IMAD.MOV.U32 R4, RZ, RZ, RZ ;  /* 0x000000ffff047224 */ /* 0x000fe400078e00ff */
[----:B------:R-:W-:Y:S02]  /*0e90*/  IMAD.MOV.U32 R7, RZ, RZ, RZ ;  /* 0x000000ffff077224 */ /* 0x000fe400078e00ff */
[----:B------:R-:W-:Y:S02]  /*0ea0*/  IMAD.MOV.U32 R3, RZ, RZ, RZ ;  /* 0x000000ffff037224 */ /* 0x000fe400078e00ff */
[----:B------:R-:W-:-:S02]  /*0eb0*/  IMAD.U32 R5, RZ, RZ, UR4 ;  /* 0x00000004ff057e24 */ /* 0x000fc4000f8e00ff */
[----:B------:R-:W-:-:S07]  /*0ec0*/  IMAD.U32 R6, RZ, RZ, UR5 ;  /* 0x00000005ff067e24 */ /* 0x000fce000f8e00ff */
.L_x_7:
[----:B------:R-:W-:-:S06]  /*0ed0*/  IMAD R12, R0, 0x4, R1 ;  /* 0x00000004000c7824 */ /* 0x000fcc00078e0201 */
[----:B------:R-:W5:Y:S01]  /*0ee0*/  LDL R12, [R12+0x4] ;  /* 0x000004000c0c7983 */ /* 0x000f620000100800 */
[----:B------:R-:W-:-:S05]  /*0ef0*/  UMOV UR4, URZ ;  /* 0x000000ff00047c82 */ /* 0x000fca0008000000 */
.L_x_6:
        /* <DEDUP_REMOVED lines=178> */
[----:B------:R0:W-:Y:S03]  /*1a20*/  STL [R1+0x4], R3 ;  /* 0x0000040301007387 */ /* 0x0001e60000100800 */
[----:B------:R-:W-:Y:S01]  /*1a30*/  ISETP.NE.U32.AND P0, PT, R0, 0x3, PT ;  /* 0x000000030000780c */ /* 0x000fe20003f05070 */
[----:B------:R0:W-:Y:S03]  /*1a40*/  STL.64 [R1+0x8], R6 ;  /* 0x0000080601007387 */ /* 0x0001e60000100a00 */
[----:B------:R-:W-:Y:S01]  /*1a50*/  ISETP.NE.AND.EX P0, PT, RZ, RZ, PT, P0 ;  /* 0x000000ffff00720c */ /* 0x000fe20003f05300 */
[----:B------:R0:W-:-:S12]  /*1a60*/  STL.64 [R1+0x10], R4 ;  /* 0x0000100401007387 */ /* 0x0001d80000100a00 */
[----:B0-----:R-:W-:Y:S05]  /*1a70*/  @P0 BRA `(.L_x_3) ;  /* 0x0000000800fc0947 */ /* 0x001fea0003800000 */
        /* <DEDUP_REMOVED lines=8> */
.L_x_9:
[----:B------:R-:W-:-:S06]  /*1b00*/  IMAD R12, R0, 0x4, R1 ;  /* 0x00000004000c7824 */ /* 0x000fcc00078e0201 */
[----:B------:R-:W5:Y:S01]  /*1b10*/  LDL R12, [R12+0x4] ;  /* 0x000004000c0c7983 */ /* 0x000f620000100800 */
[----:B------:R-:W-:-:S05]  /*1b20*/  UMOV UR4, URZ ;  /* 0x000000ff00047c82 */ /* 0x000fca0008000000 */
.L_x_8:
        /* <DEDUP_REMOVED lines=177> */
[----:B------:R0:W-:Y:S04]  /*2640*/  STL [R1+0x4], R3 ;  /* 0x0000040301007387 */ /* 0x0001e80000100800 */
[----:B------:R0:W-:Y:S04]  /*2650*/  STL.64 [R1+0x8], R6 ;  /* 0x0000080601007387 */ /* 0x0001e80000100a00 */
[----:B------:R0:W-:Y:S02]  /*2660*/  STL.64 [R1+0x10], R4 ;  /* 0x0000100401007387 */ /* 0x0001e40000100a00 */
.L_x_3:
[----:B------:R-:W-:Y:S05]  /*2670*/  BSYNC.RECONVERGENT B1 ;  /* 0x0000000000017941 */ /* 0x000fea0003800200 */
.L_x_2:
[C---:B------:R-:W-:Y:S01]  /*2680*/  ISETP.GT.U32.AND P0, PT, R2.reuse, 0x3, PT ;  /* 0x000000030200780c */ /* 0x040fe20003f04070 */
[----:B------:R-:W-:Y:S01]  /*2690*/  VIADD R11, R11, 0x1 ;  /* 0x000000010b0b7836 */ /* 0x000fe20000000000 */
[--C-:B------:R-:W-:Y:S02]  /*26a0*/  SHF.R.U64 R2, R2, 0x2, R13.reuse ;  /* 0x0000000202027819 */ /* 0x100fe4000000120d */
[----:B------:R-:W-:Y:S02]  /*26b0*/  ISETP.GT.U32.AND.EX P0, PT, R13, RZ, PT, P0 ;  /* 0x000000ff0d00720c */ /* 0x000fe40003f04100 */
[----:B------:R-:W-:-:S11]  /*26c0*/  SHF.R.U32.HI R13, RZ, 0x2, R13 ;  /* 0x00000002ff0d7819 */ /* 0x000fd6000001160d */
[----:B------:R-:W-:Y:S05]  /*26d0*/  @P0 BRA `(.L_x_10) ;  /* 0xffffffd800c40947 */ /* 0x000fea000383ffff */
.L_x_1:
[----:B------:R-:W-:Y:S05]  /*26e0*/  BSYNC.RECONVERGENT B0 ;  /* 0x0000000000007941 */ /* 0x000fea0003800200 */
.L_x_0:
[----:B------:R-:W1:Y:S01]  /*26f0*/  LDC.64 R8, c[0x0][0x398] ;  /* 0x0000e600ff087b82 */ /* 0x000e620000000a00 */
[----:B------:R-:W-:Y:S01]  /*2700*/  SHF.R.U32.HI R0, RZ, 0x2, R3 ;  /* 0x00000002ff007819 */ /* 0x000fe20000011603 */
[----:B------:R-:W2:Y:S01]  /*2710*/  LDCU.128 UR8, c[0x0][0x380] ;  /* 0x00007000ff0877ac */ /* 0x000ea20008000c00 */
[----:B0-----:R-:W-:Y:S02]  /*2720*/  SHF.R.U32.HI R7, RZ, 0x2, R6 ;  /* 0x00000002ff077819 */ /* 0x001fe40000011606 */
[----:B------:R-:W-:Y:S01]  /*2730*/  LOP3.LUT R0, R0, R3, RZ, 0x3c, !PT ;  /* 0x0000000300007212 */ /* 0x000fe200078e3cff */
[----:B------:R-:W-:Y:S01]  /*2740*/  IMAD.SHL.U32 R3, R5, 0x10, RZ ;  /* 0x0000001005037824 */ /* 0x000fe200078e00ff */
[----:B------:R-:W-:-:S03]  /*2750*/  LOP3.LUT R7, R7, R6, RZ, 0x3c, !PT ;  /* 0x0000000607077212 */ /* 0x000fc600078e3cff */
[----:B------:R-:W-:-:S05]  /*2760*/  IMAD.SHL.U32 R2, R0, 0x2, RZ ;  /* 0x0000000200027824 */ /* 0x000fca00078e00ff */
[----:B------:R-:W-:Y:S01]  /*2770*/  LOP3.LUT R2, R0, R2, R3, 0x96, !PT ;  /* 0x0000000200027212 */ /* 0x000fe200078e9603 */
[----:B------:R-:W-:-:S03]  /*2780*/  IMAD.SHL.U32 R3, R7, 0x2, RZ ;  /* 0x0000000207037824 */ /* 0x000fc600078e00ff */
[----:B------:R-:W-:Y:S02]  /*2790*/  LOP3.LUT R2, R2, R5, RZ, 0x3c, !PT ;  /* 0x0000000502027212 */ /* 0x000fe400078e3cff */
[----:B-1----:R-:W-:-:S03]  /*27a0*/  LOP3.LUT R8, R8, 0xaad26b49, RZ, 0x3c, !PT ;  /* 0xaad26b4908087812 */ /* 0x002fc600078e3cff */
[----:B------:R-:W-:Y:S01]  /*27b0*/  IMAD.SHL.U32 R0, R2, 0x10, RZ ;  /* 0x0000001002007824 */ /* 0x000fe200078e00ff */
[----:B------:R-:W-:Y:S01]  /*27c0*/  LOP3.LUT R9, R9, 0xf7dcefdd, RZ, 0x3c, !PT ;  /* 0xf7dcefdd09097812 */ /* 0x000fe200078e3cff */
[----:B------:R-:W-:-:S03]  /*27d0*/  IMAD R8, R8, 0x4182bed5, RZ ;  /* 0x4182bed508087824 */ /* 0x000fc600078e02ff */
[----:B------:R-:W-:Y:S01]  /*27e0*/  LOP3.LUT R3, R7, R3, R0, 0x96, !PT ;  /* 0x0000000307037212 */ /* 0x000fe200078e9600 */
[----:B------:R-:W-:Y:S02]  /*27f0*/  IMAD R9, R9, -0x658354e5, RZ ;  /* 0x9a7cab1b09097824 */ /* 0x000fe400078e02ff */
[----:B------:R-:W-:Y:S01]  /*2800*/  IMAD.SHL.U32 R7, R10, 0x4, RZ ;  /* 0x000000040a077824 */ /* 0x000fe200078e00ff */
[----:B------:R-:W-:Y:S02]  /*2810*/  LOP3.LUT R3, R3, R2, RZ, 0x3c, !PT ;  /* 0x0000000203037212 */ /* 0x000fe400078e3cff */
[----:B------:R-:W-:Y:S02]  /*2820*/  IADD3 R8, PT, PT, R8, 0x64f0c9, R9 ;  /* 0x0064f0c908087810 */ /* 0x000fe40007ffe009 */
[----:B------:R-:W-:Y:S02]  /*2830*/  SHF.R.S32.HI R9, RZ, 0x1f, R10 ;  /* 0x0000001fff097819 */ /* 0x000fe4000001140a */
[----:B------:R-:W-:-:S02]  /*2840*/  IADD3 R2, PT, PT, R8, 0x587c5, R2 ;  /* 0x000587c508027810 */ /* 0x000fc40007ffe002 */
[----:B------:R-:W-:Y:S02]  /*2850*/  IADD3 R5, PT, PT, R8, 0xb0f8a, R3 ;  /* 0x000b0f8a08057810 */ /* 0x000fe40007ffe003 */
[----:B------:R-:W-:Y:S01]  /*2860*/  SHF.L.U64.HI R10, R10, 0x2, R9 ;  /* 0x000000020a0a7819 */ /* 0x000fe20000010209 */
[----:B------:R-:W-:-:S04]  /*2870*/  IMAD.HI.U32 R0, R2, -0x33333333, RZ ;  /* 0xcccccccd02007827 */ /* 0x000fc800078e00ff */
[----:B------:R-:W-:Y:S01]  /*2880*/  IMAD.HI.U32 R4, R5, -0x33333333, RZ ;  /* 0xcccccccd05047827 */ /* 0x000fe200078e00ff */
[----:B------:R-:W-:-:S04]  /*2890*/  SHF.R.U32.HI R3, RZ, 0x3, R0 ;  /* 0x00000003ff037819 */ /* 0x000fc80000011600 */
[----:B------:R-:W-:Y:S01]  /*28a0*/  SHF.R.U32.HI R6, RZ, 0x3, R4 ;  /* 0x00000003ff067819 */ /* 0x000fe20000011604 */
[----:B------:R-:W-:Y:S01]  /*28b0*/  IMAD R0, R3, -0xa, R2 ;  /* 0xfffffff603007824 */ /* 0x000fe200078e0202 */
[C---:B--2---:R-:W-:Y:S02]  /*28c0*/  IADD3 R2, P0, PT, R7.reuse, UR8, RZ ;  /* 0x0000000807027c10 */ /* 0x044fe4000ff1e0ff */
[----:B------:R-:W-:Y:S01]  /*28d0*/  IADD3 R4, P1, PT, R7, UR10, RZ ;  /* 0x0000000a07047c10 */ /* 0x000fe2000ff3e0ff */
[----:B------:R-:W-:Y:S01]  /*28e0*/  IMAD R6, R6, -0xa, R5 ;  /* 0xfffffff606067824 */ /* 0x000fe200078e0205 */
[----:B------:R-:W-:Y:S01]  /*28f0*/  IADD3.X R3, PT, PT, R10, UR9, RZ, P0, !PT ;  /* 0x000000090a037c10 */ /* 0x000fe200087fe4ff */
[----:B------:R-:W-:Y:S01]  /*2900*/  VIADD R7, R0, 0x1 ;  /* 0x0000000100077836 */ /* 0x000fe20000000000 */
[----:B------:R-:W-:Y:S01]  /*2910*/  IADD3.X R5, PT, PT, R10, UR11, RZ, P1, !PT ;  /* 0x0000000b0a057c10 */ /* 0x000fe20008ffe4ff */
[----:B------:R-:W-:-:S03]  /*2920*/  VIADD R9, R6, 0x1 ;  /* 0x0000000106097836 */ /* 0x000fc60000000000 */
[----:B------:R-:W-:Y:S04]  /*2930*/  STG.E desc[UR6][R2.64], R7 ;  /* 0x0000000702007986 */ /* 0x000fe8000c101906 */
[----:B------:R-:W-:Y:S01]  /*2940*/  STG.E desc[UR6][R4.64], R9 ;  /* 0x0000000904007986 */ /* 0x000fe2000c101906 */
[----:B------:R-:W-:Y:S05]  /*2950*/  EXIT ;  /* 0x000000000000794d */ /* 0x000fea0003800000 */
.L_x_11:
[----:B------:R-:W-:-:S00]  /*2960*/  BRA `(.L_x_11) ;  /* 0xfffffffc00fc7947 */ /* 0x000fc0000383ffff */
[----:B------:R-:W-:-:S00]  /*2970*/  NOP ;  /* 0x0000000000007918 */ /* 0x000fc00000000000 */
        /* <DEDUP_REMOVED lines=8> */
.L_x_17:


//--------------------- .text._Z14multiplyKernelPiPKiS1_i --------------------------
	.section	.text._Z14multiplyKernelPiPKiS1_i,"ax",@progbits
	.align	128
        .global         _Z14multiplyKernelPiPKiS1_i
        .type           _Z14multiplyKernelPiPKiS1_i,@function
        .size           _Z14multiplyKernelPiPKiS1_i,(.L_x_18 - _Z14multiplyKernelPiPKiS1_i)
        .other          _Z14multiplyKernelPiPKiS1_i,@"STO_CUDA_ENTRY STV_DEFAULT"
_Z14multiplyKernelPiPKiS1_i:
.text._Z14multiplyKernelPiPKiS1_i:
[----:B------:R-:W-:Y:S01]  /*0000*/  LDC R1, c[0x0][0x37c] ;  /* 0x0000df00ff017b82 */ /* 0x000fe20000000800 */
[----:B------:R-:W0:Y:S07]  /*0010*/  S2R R0, SR_TID.Y ;  /* 0x0000000000007919 */ /* 0x000e2e0000002200 */
[----:B------:R-:W0:Y:S01]  /*0020*/  S2UR UR4, SR_CTAID.Y ;  /* 0x00000000000479c3 */ /* 0x000e220000002600 */
[----:B------:R-:W1:Y:S01]  /*0030*/  LDCU UR20, c[0x0][0x398] ;  /* 0x00007300ff1477ac */ /* 0x000e620008000800 */
[----:B------:R-:W2:Y:S06]  /*0040*/  S2R R3, SR_TID.X ;  /* 0x0000000000037919 */ /* 0x000eac0000002100 */
[----:B------:R-:W0:Y:S08]  /*0050*/  LDC R13, c[0x0][0x364] ;  /* 0x0000d900ff0d7b82 */ /* 0x000e300000000800 */
[----:B------:R-:W2:Y:S08]  /*0060*/  S2UR UR5, SR_CTAID.X ;  /* 0x00000000000579c3 */ /* 0x000eb00000002500 */
[----:B------:R-:W2:Y:S01]  /*0070*/  LDC R2, c[0x0][0x360] ;  /* 0x0000d800ff027b82 */ /* 0x000ea20000000800 */
[----:B0-----:R-:W-:-:S02]  /*0080*/  IMAD R13, R13, UR4, R0 ;  /* 0x000000040d0d7c24 */ /* 0x001fc4000f8e0200 */
[----:B--2---:R-:W-:-:S05]  /*0090*/  IMAD R0, R2, UR5, R3 ;  /* 0x0000000502007c24 */ /* 0x004fca000f8e0203 */
[----:B------:R-:W-:-:S04]  /*00a0*/  VIMNMX R2, PT, PT, R13, R0, !PT ;  /* 0x000000000d027248 */ /* 0x000fc80007fe0100 */
[----:B-1----:R-:W-:-:S13]  /*00b0*/  ISETP.GE.AND P0, PT, R2, UR20, PT ;  /* 0x0000001402007c0c */ /* 0x002fda000bf06270 */
[----:B------:R-:W-:Y:S05]  /*00c0*/  @P0 EXIT ;  /* 0x000000000000094d */ /* 0x000fea0003800000 */
[----:B------:R-:W-:Y:S01]  /*00d0*/  UISETP.GE.U32.AND UP0, UPT, UR20, 0x8, UPT ;  /* 0x000000081400788c */ /* 0x000fe2000bf06070 */
[----:B------:R-:W-:Y:S02]  /*00e0*/  HFMA2 R12, -RZ, RZ, 0, 0 ;  /* 0x00000000ff0c7431 */ /* 0x000fe400000001ff */
[----:B------:R-:W-:Y:S01]  /*00f0*/  IMAD R13, R13, UR20, RZ ;  /* 0x000000140d0d7c24 */ /* 0x000fe2000f8e02ff */
[----:B------:R-:W-:Y:S01]  /*0100*/  UMOV UR4, URZ ;  /* 0x000000ff00047c82 */ /* 0x000fe20008000000 */
[----:B------:R-:W0:Y:S04]  /*0110*/  LDCU.64 UR18, c[0x0][0x358] ;  /* 0x00006b00ff1277ac */ /* 0x000e280008000a00 */
[----:B------:R-:W-:Y:S05]  /*0120*/  BRA.U !UP0, `(.L_x_12) ;  /* 0x0000000508007547 */ /* 0x000fea000b800000 */
[----:B------:R-:W1:Y:S01]  /*0130*/  LDC.64 R2, c[0x0][0x388] ;  /* 0x0000e200ff027b82 */ /* 0x000e620000000a00 */
[----:B------:R-:W2:Y:S01]  /*0140*/  LDCU.64 UR22, c[0x0][0x390] ;  /* 0x00007200ff1677ac */ /* 0x000ea20008000a00 */
[----:B------:R-:W-:Y:S02]  /*0150*/  MOV R12, RZ ;  /* 0x000000ff000c7202 */ /* 0x000fe40000000f00 */
[----:B------:R-:W-:Y:S01]  /*0160*/  MOV R14, R0 ;  /* 0x00000000000e7202 */ /* 0x000fe20000000f00 */
[----:B------:R-:W-:-:S04]  /*0170*/  ULOP3.LUT UR4, UR20, 0x7ffffff8, URZ, 0xc0, !UPT ;  /* 0x7ffffff814047892 */ /* 0x000fc8000f8ec0ff */
[----:B------:R-:W-:Y:S02]  /*0180*/  UIADD3 UR5, UPT, UPT, -UR4, URZ, URZ ;  /* 0x000000ff04057290 */ /* 0x000fe4000fffe1ff */
[----:B--2---:R-:W-:Y:S02]  /*0190*/  UIMAD.WIDE UR6, UR20, 0x8, UR22 ;  /* 0x00000008140678a5 */ /* 0x004fe4000f8e0216 */
[----:B------:R-:W-:Y:S02]  /*01a0*/  UIMAD.WIDE UR8, UR20, 0xc, UR22 ;  /* 0x0000000c140878a5 */ /* 0x000fe4000f8e0216 */
[----:B------:R-:W-:Y:S01]  /*01b0*/  UIMAD.WIDE UR10, UR20, 0x10, UR22 ;  /* 0x00000010140a78a5 */ /* 0x000fe2000f8e0216 */
[----:B-1----:R-:W-:Y:S01]  /*01c0*/  IMAD.WIDE.U32 R2, R13, 0x4, R2 ;  /* 0x000000040d027825 */ /* 0x002fe200078e0002 */
[----:B------:R-:W-:Y:S02]  /*01d0*/  UIMAD.WIDE UR12, UR20, 0x14, UR22 ;  /* 0x00000014140c78a5 */ /* 0x000fe4000f8e0216 */
[----:B------:R-:W-:Y:S01]  /*01e0*/  UIMAD.WIDE UR14, UR20, 0x18, UR22 ;  /* 0x00000018140e78a5 */ /* 0x000fe2000f8e0216 */
[----:B------:R-:W-:Y:S01]  /*01f0*/  IADD3 R2, P0, PT, R2, 0x10, RZ ;  /* 0x0000001002027810 */ /* 0x000fe20007f1e0ff */
[----:B------:R-:W-:-:S03]  /*0200*/  UIMAD.WIDE UR16, UR20, 0x1c, UR22 ;  /* 0x0000001c141078a5 */ /* 0x000fc6000f8e0216 */
[----:B------:R-:W-:-:S09]  /*0210*/  IADD3.X R3, PT, PT, RZ, R3, RZ, P0, !PT ;  /* 0x00000003ff037210 */ /* 0x000fd200007fe4ff */
.L_x_13:
[----:B------:R-:W-:Y:S01]  /*0220*/  UIMAD.WIDE UR24, UR20, 0x4, UR22 ;  /* 0x00000004141878a5 */ /* 0x000fe2000f8e0216 */
[----:B------:R-:W-:Y:S01]  /*0230*/  MOV R23, 0x4 ;  /* 0x0000000400177802 */ /* 0x000fe20000000f00 */
[----:B------:R-:W-:Y:S01]  /*0240*/  HFMA2 R25, -RZ, RZ, 0, 2.384185791015625e-07 ;  /* 0x00000004ff197431 */ /* 0x000fe200000001ff */
[----:B0-----:R-:W2:Y:S03]  /*0250*/  LDG.E R21, desc[UR18][R2.64+-0x10] ;  /* 0xfffff01202157981 */ /* 0x001ea6000c1e1900 */
[----:B------:R-:W-:Y:S01]  /*0260*/  IMAD.WIDE R22, R14, R23, UR22 ;  /* 0x000000160e167e25 */ /* 0x000fe2000f8e0217 */
[----:B------:R-:W-:Y:S01]  /*0270*/  MOV R8, UR24 ;  /* 0x0000001800087c02 */ /* 0x000fe20008000f00 */
[----:B------:R-:W3:Y:S01]  /*0280*/  LDG.E R19, desc[UR18][R2.64+-0xc] ;  /* 0xfffff41202137981 */ /* 0x000ee2000c1e1900 */
[----:B------:R-:W-:-:S03]  /*0290*/  MOV R9, UR25 ;  /* 0x0000001900097c02 */ /* 0x000fc60008000f00 */
[----:B------:R-:W2:Y:S01]  /*02a0*/  LDG.E R22, desc[UR18][R22.64] ;  /* 0x0000001216167981 */ /* 0x000ea2000c1e1900 */
[----:B------:R-:W-:Y:S02]  /*02b0*/  IMAD.MOV.U32 R11, RZ, RZ, 0x4 ;  /* 0x00000004ff0b7424 */ /* 0x000fe400078e00ff */
[----:B------:R-:W-:-:S04]  /*02c0*/  IMAD.WIDE R8, R14, 0x4, R8 ;  /* 0x000000040e087825 */ /* 0x000fc800078e0208 */
[----:B------:R-:W-:Y:S01]  /*02d0*/  HFMA2 R7, -RZ, RZ, 0, 2.384185791015625e-07 ;  /* 0x00000004ff077431 */ /* 0x000fe200000001ff */
[----:B------:R-:W-:Y:S01]  /*02e0*/  MOV R5, 0x4 ;  /* 0x0000000400057802 */ /* 0x000fe20000000f00 */
[----:B------:R-:W4:Y:S01]  /*02f0*/  LDG.E R17, desc[UR18][R2.64+-0x8] ;  /* 0xfffff81202117981 */ /* 0x000f22000c1e1900 */
[----:B------:R-:W-:-:S03]  /*0300*/  IMAD.WIDE R24, R14, R25, UR6 ;  /* 0x000000060e187e25 */ /* 0x000fc6000f8e0219 */
[----:B------:R0:W3:Y:S01]  /*0310*/  LDG.E R20, desc[UR18][R8.64] ;  /* 0x0000001208147981 */ /* 0x0000e2000c1e1900 */
[----:B------:R-:W-:-:S03]  /*0320*/  IMAD.WIDE R10, R14, R11, UR8 ;  /* 0x000000080e0a7e25 */ /* 0x000fc6000f8e020b */
[----:B------:R-:W4:Y:S01]  /*0330*/  LDG.E R18, desc[UR18][R24.64] ;  /* 0x0000001218127981 */ /* 0x000f22000c1e1900 */
[----:B------:R-:W-:-:S04]  /*0340*/  IMAD.WIDE R4, R14, R5, UR10 ;  /* 0x0000000a0e047e25 */ /* 0x000fc8000f8e0205 */
[----:B------:R-:W-:Y:S01]  /*0350*/  HFMA2 R27, -RZ, RZ, 0, 2.384185791015625e-07 ;  /* 0x00000004ff1b7431 */ /* 0x000fe200000001ff */
[----:B------:R1:W5:Y:S01]  /*0360*/  LDG.E R16, desc[UR18][R10.64] ;  /* 0x000000120a107981 */ /* 0x000362000c1e1900 */
[C---:B------:R-:W-:Y:S01]  /*0370*/  IMAD.WIDE R6, R14.reuse, R7, UR12 ;  /* 0x0000000c0e067e25 */ /* 0x040fe2000f8e0207 */
[----:B0-----:R-:W-:Y:S02]  /*0380*/  MOV R9, 0x4 ;  /* 0x0000000400097802 */ /* 0x001fe40000000f00 */
[----:B------:R-:W5:Y:S04]  /*0390*/  LDG.E R15, desc[UR18][R2.64+-0x4] ;  /* 0xfffffc12020f7981 */ /* 0x000f68000c1e1900 */
[----:B------:R0:W5:Y:S01]  /*03a0*/  LDG.E R4, desc[UR18][R4.64] ;  /* 0x0000001204047981 */ /* 0x000162000c1e1900 */
[----:B------:R-:W-:-:S03]  /*03b0*/  IMAD.WIDE R8, R14, R9, UR14 ;  /* 0x0000000e0e087e25 */ /* 0x000fc6000f8e0209 */
[----:B------:R-:W5:Y:S01]  /*03c0*/  LDG.E R23, desc[UR18][R2.64] ;  /* 0x0000001202177981 */ /* 0x000f62000c1e1900 */
[----:B-1----:R-:W-:-:S03]  /*03d0*/  IMAD.WIDE R10, R14, R27, UR16 ;  /* 0x000000100e0a7e25 */ /* 0x002fc6000f8e021b */
[----:B------:R-:W5:Y:S04]  /*03e0*/  LDG.E R7, desc[UR18][R6.64] ;  /* 0x0000001206077981 */ /* 0x000f68000c1e1900 */
[----:B------:R-:W5:Y:S04]  /*03f0*/  LDG.E R24, desc[UR18][R2.64+0x4] ;  /* 0x0000041202187981 */ /* 0x000f68000c1e1900 */
[----:B------:R-:W5:Y:S04]  /*0400*/  LDG.E R8, desc[UR18][R8.64] ;  /* 0x0000001208087981 */ /* 0x000f68000c1e1900 */
[----:B------:R-:W5:Y:S04]  /*0410*/  LDG.E R25, desc[UR18][R2.64+0x8] ;  /* 0x0000081202197981 */ /* 0x000f68000c1e1900 */
[----:B------:R-:W5:Y:S04]  /*0420*/  LDG.E R10, desc[UR18][R10.64] ;  /* 0x000000120a0a7981 */ /* 0x000f68000c1e1900 */
[----:B------:R1:W5:Y:S01]  /*0430*/  LDG.E R27, desc[UR18][R2.64+0xc] ;  /* 0x00000c12021b7981 */ /* 0x000362000c1e1900 */
[----:B------:R-:W-:-:S04]  /*0440*/  UIADD3 UR5, UPT, UPT, UR5, 0x8, URZ ;  /* 0x0000000805057890 */ /* 0x000fc8000fffe0ff */
[----:B------:R-:W-:Y:S01]  /*0450*/  UISETP.NE.AND UP0, UPT, UR5, URZ, UPT ;  /* 0x000000ff0500728c */ /* 0x000fe2000bf05270 */
[----:B0-----:R-:W-:Y:S02]  /*0460*/  MOV R5, UR20 ;  /* 0x0000001400057c02 */ /* 0x001fe40008000f00 */
[----:B-1----:R-:W-:-:S03]  /*0470*/  IADD3 R2, P0, PT, R2, 0x20, RZ ;  /* 0x0000002002027810 */ /* 0x002fc60007f1e0ff */
[----:B------:R-:W-:Y:S01]  /*0480*/  IMAD R14, R5, 0x8, R14 ;  /* 0x00000008050e7824 */ /* 0x000fe200078e020e */
[----:B------:R-:W-:Y:S01]  /*0490*/  IADD3.X R3, PT, PT, RZ, R3, RZ, P0, !PT ;  /* 0x00000003ff037210 */ /* 0x000fe200007fe4ff */
[----:B--2---:R-:W-:-:S04]  /*04a0*/  IMAD R21, R21, R22, R12 ;  /* 0x0000001615157224 */ /* 0x004fc800078e020c */
[----:B---3--:R-:W-:-:S04]  /*04b0*/  IMAD R19, R19, R20, R21 ;  /* 0x0000001413137224 */ /* 0x008fc800078e0215 */
[----:B----4-:R-:W-:-:S04]  /*04c0*/  IMAD R17, R17, R18, R19 ;  /* 0x0000001211117224 */ /* 0x010fc800078e0213 */
[----:B-----5:R-:W-:-:S04]  /*04d0*/  IMAD R15, R15, R16, R17 ;  /* 0x000000100f0f7224 */ /* 0x020fc800078e0211 */
[----:B------:R-:W-:-:S04]  /*04e0*/  IMAD R4, R23, R4, R15 ;  /* 0x0000000417047224 */ /* 0x000fc800078e020f */
[----:B------:R-:W-:-:S04]  /*04f0*/  IMAD R4, R24, R7, R4 ;  /* 0x0000000718047224 */ /* 0x000fc800078e0204 */
[----:B------:R-:W-:-:S04]  /*0500*/  IMAD R4, R25, R8, R4 ;  /* 0x0000000819047224 */ /* 0x000fc800078e0204 */
[----:B------:R-:W-:Y:S01]  /*0510*/  IMAD R12, R27, R10, R4 ;  /* 0x0000000a1b0c7224 */ /* 0x000fe200078e0204 */
[----:B------:R-:W-:Y:S06]  /*0520*/  BRA.U UP0, `(.L_x_13) ;  /* 0xfffffffd003c7547 */ /* 0x000fec000b83ffff */
.L_x_12:
[----:B------:R-:W-:-:S04]  /*0530*/  ULOP3.LUT UR6, UR20, 0x7, URZ, 0xc0, !UPT ;  /* 0x0000000714067892 */ /* 0x000fc8000f8ec0ff */
[----:B------:R-:W-:-:S09]  /*0540*/  UISETP.NE.AND UP0, UPT, UR6, URZ, UPT ;  /* 0x000000ff0600728c */ /* 0x000fd2000bf05270 */
[----:B------:R-:W-:Y:S05]  /*0550*/  BRA.U !UP0, `(.L_x_14) ;  /* 0x0000000508407547 */ /* 0x000fea000b800000 */
[----:B------:R-:W-:Y:S02]  /*0560*/  UISETP.GE.U32.AND UP0, UPT, UR6, 0x4, UPT ;  /* 0x000000040600788c */ /* 0x000fe4000bf06070 */
[----:B------:R-:W-:-:S04]  /*0570*/  ULOP3.LUT UR5, UR20, 0x3, URZ, 0xc0, !UPT ;  /* 0x0000000314057892 */ /* 0x000fc8000f8ec0ff */
[----:B------:R-:W-:-:S03]  /*0580*/  UISETP.NE.AND UP1, UPT, UR5, URZ, UPT ;  /* 0x000000ff0500728c */ /* 0x000fc6000bf25270 */
[----:B------:R-:W-:Y:S08]  /*0590*/  BRA.U !UP0, `(.L_x_15) ;  /* 0x00000001087c7547 */ /* 0x000ff0000b800000 */
[----:B------:R-:W1:Y:S01]  /*05a0*/  LDC.64 R6, c[0x0][0x390] ;  /* 0x0000e400ff067b82 */ /* 0x000e620000000a00 */
[----:B------:R-:W2:Y:S01]  /*05b0*/  LDCU.64 UR6, c[0x0][0x388] ;  /* 0x00007100ff0677ac */ /* 0x000ea20008000a00 */
[----:B------:R-:W-:Y:S02]  /*05c0*/  MOV R9, UR4 ;  /* 0x0000000400097c02 */ /* 0x000fe40008000f00 */
[C---:B------:R-:W-:Y:S02]  /*05d0*/  IADD3 R3, PT, PT, R13.reuse, UR4, RZ ;  /* 0x000000040d037c10 */ /* 0x040fe4000fffe0ff */
[----:B------:R-:W-:Y:S01]  /*05e0*/  IADD3 R10, P0, PT, R13, UR4, RZ ;  /* 0x000000040d0a7c10 */ /* 0x000fe2000ff1e0ff */
[----:B------:R-:W-:Y:S01]  /*05f0*/  IMAD R9, R9, UR20, R0 ;  /* 0x0000001409097c24 */ /* 0x000fe2000f8e0200 */
[----:B------:R-:W3:Y:S01]  /*0600*/  LDC.64 R4, c[0x0][0x388] ;  /* 0x0000e200ff047b82 */ /* 0x000ee20000000a00 */
[----:B------:R-:W-:Y:S02]  /*0610*/  MOV R11, UR20 ;  /* 0x00000014000b7c02 */ /* 0x000fe40008000f00 */
[----:B------:R-:W-:Y:S01]  /*0620*/  MOV R15, UR20 ;  /* 0x00000014000f7c02 */ /* 0x000fe20008000f00 */
[----:B-1----:R-:W-:Y:S01]  /*0630*/  IMAD.WIDE R6, R9, 0x4, R6 ;  /* 0x0000000409067825 */ /* 0x002fe200078e0206 */
[----:B------:R-:W-:-:S05]  /*0640*/  MOV R9, UR20 ;  /* 0x0000001400097c02 */ /* 0x000fca0008000f00 */
[----:B------:R-:W-:Y:S02]  /*0650*/  IMAD.WIDE R8, R9, 0x4, R6 ;  /* 0x0000000409087825 */ /* 0x000fe400078e0206 */
[----:B0-----:R-:W4:Y:S02]  /*0660*/  LDG.E R6, desc[UR18][R6.64] ;  /* 0x0000001206067981 */ /* 0x001f24000c1e1900 */
[----:B---3--:R-:W-:Y:S01]  /*0670*/  IMAD.WIDE.U32 R4, R3, 0x4, R4 ;  /* 0x0000000403047825 */ /* 0x008fe200078e0004 */
[----:B------:R-:W-:Y:S01]  /*0680*/  IADD3.X R3, PT, PT, RZ, RZ, RZ, P0, !PT ;  /* 0x000000ffff037210 */ /* 0x000fe200007fe4ff */
[----:B------:R-:W3:Y:S01]  /*0690*/  LDG.E R17, desc[UR18][R8.64] ;  /* 0x0000001208117981 */ /* 0x000ee2000c1e1900 */
[----:B--2---:R-:W-:-:S03]  /*06a0*/  LEA R2, P0, R10, UR6, 0x2 ;  /* 0x000000060a027c11 */ /* 0x004fc6000f8010ff */
[----:B------:R-:W4:Y:S01]  /*06b0*/  LDG.E R5, desc[UR18][R4.64] ;  /* 0x0000001204057981 */ /* 0x000f22000c1e1900 */
[----:B------:R-:W-:Y:S01]  /*06c0*/  LEA.HI.X R3, R10, UR7, R3, 0x2, P0 ;  /* 0x000000070a037c11 */ /* 0x000fe200080f1403 */
[----:B------:R-:W-:-:S04]  /*06d0*/  IMAD.WIDE R10, R11, 0x4, R8 ;  /* 0x000000040b0a7825 */ /* 0x000fc800078e0208 */
[----:B------:R-:W3:Y:S01]  /*06e0*/  LDG.E R16, desc[UR18][R2.64+0x4] ;  /* 0x0000041202107981 */ /* 0x000ee2000c1e1900 */
[----:B------:R-:W-:-:S03]  /*06f0*/  IMAD.WIDE R14, R15, 0x4, R10 ;  /* 0x000000040f0e7825 */ /* 0x000fc600078e020a */
[----:B------:R-:W2:Y:S04]  /*0700*/  LDG.E R19, desc[UR18][R10.64] ;  /* 0x000000120a137981 */ /* 0x000ea8000c1e1900 */
[----:B------:R-:W2:Y:S04]  /*0710*/  LDG.E R18, desc[UR18][R2.64+0x8] ;  /* 0x0000081202127981 */ /* 0x000ea8000c1e1900 */
[----:B------:R-:W5:Y:S04]  /*0720*/  LDG.E R20, desc[UR18][R2.64+0xc] ;  /* 0x00000c1202147981 */ /* 0x000f68000c1e1900 */
[----:B------:R-:W5:Y:S01]  /*0730*/  LDG.E R14, desc[UR18][R14.64] ;  /* 0x000000120e0e7981 */ /* 0x000f62000c1e1900 */
[----:B------:R-:W-:Y:S01]  /*0740*/  UIADD3 UR4, UPT, UPT, UR4, 0x4, URZ ;  /* 0x0000000404047890 */ /* 0x000fe2000fffe0ff */
[----:B----4-:R-:W-:-:S04]  /*0750*/  IMAD R5, R5, R6, R12 ;  /* 0x0000000605057224 */ /* 0x010fc800078e020c */
[----:B---3--:R-:W-:-:S04]  /*0760*/  IMAD R5, R16, R17, R5 ;  /* 0x0000001110057224 */ /* 0x008fc800078e0205 */
[----:B--2---:R-:W-:-:S04]  /*0770*/  IMAD R5, R18, R19, R5 ;  /* 0x0000001312057224 */ /* 0x004fc800078e0205 */
[----:B-----5:R-:W-:-:S07]  /*0780*/  IMAD R12, R20, R14, R5 ;  /* 0x0000000e140c7224 */ /* 0x020fce00078e0205 */
.L_x_15:
[----:B------:R-:W-:Y:S05]  /*0790*/  BRA.U !UP1, `(.L_x_14) ;  /* 0x0000000109b07547 */ /* 0x000fea000b800000 */
[----:B------:R-:W-:Y:S01]  /*07a0*/  UISETP.NE.AND UP0, UPT, UR5, 0x1, UPT ;  /* 0x000000010500788c */ /* 0x000fe2000bf05270 */
[----:B------:R-:W-:Y:S01]  /*07b0*/  MOV R7, UR4 ;  /* 0x0000000400077c02 */ /* 0x000fe20008000f00 */
[----:B------:R-:W-:Y:S02]  /*07c0*/  ULOP3.LUT UR5, UR20, 0x1, URZ, 0xc0, !UPT ;  /* 0x0000000114057892 */ /* 0x000fe4000f8ec0ff */
[----:B------:R-:W-:Y:S02]  /*07d0*/  IMAD.U32 R15, RZ, RZ, UR20 ;  /* 0x00000014ff0f7e24 */ /* 0x000fe4000f8e00ff */
[----:B------:R-:W-:Y:S01]  /*07e0*/  UISETP.NE.U32.AND UP1, UPT, UR5, 0x1, UPT ;  /* 0x000000010500788c */ /* 0x000fe2000bf25070 */
[----:B------:R-:W-:-:S04]  /*07f0*/  PLOP3.LUT P1, PT, PT, PT, UP0, 0x80, 0x8 ;  /* 0x000000000008781c */ /* 0x000fc80003f2f008 */
[----:B------:R-:W1:Y:S01]  /*0800*/  @UP0 LDCU.64 UR6, c[0x0][0x388] ;  /* 0x00007100ff0607ac */ /* 0x000e620008000a00 */
[----:B------:R-:W-:Y:S01]  /*0810*/  PLOP3.LUT P0, PT, PT, PT, UP1, 0x80, 0x8 ;  /* 0x000000000008781c */ /* 0x000fe20003f0f018 */
[----:B------:R-:W2:Y:S01]  /*0820*/  @UP0 LDCU.64 UR8, c[0x0][0x390] ;  /* 0x00007200ff0807ac */ /* 0x000ea20008000a00 */
[----:B------:R-:W3:Y:S06]  /*0830*/  @UP0 LDCU.64 UR10, c[0x0][0x388] ;  /* 0x00007100ff0a07ac */ /* 0x000eec0008000a00 */
[C---:B------:R-:W-:Y:S01]  /*0840*/  @P1 VIADD R3, R13.reuse, UR4 ;  /* 0x000000040d031c36 */ /* 0x040fe20008000000 */
[----:B------:R-:W-:Y:S01]  /*0850*/  @P1 IADD3 R6, P2, PT, R13, UR4, RZ ;  /* 0x000000040d061c10 */ /* 0x000fe2000ff5e0ff */
[----:B------:R-:W4:Y:S01]  /*0860*/  @!UP1 LDCU.64 UR12, c[0x0][0x388] ;  /* 0x00007100ff0c97ac */ /* 0x000f220008000a00 */
[----:B------:R-:W-:Y:S01]  /*0870*/  @UP0 UIADD3 UR4, UPT, UPT, UR4, 0x2, URZ ;  /* 0x0000000204040890 */ /* 0x000fe2000fffe0ff */
[----:B-1----:R-:W-:-:S02]  /*0880*/  MOV R10, UR6 ;  /* 0x00000006000a7c02 */ /* 0x002fc40008000f00 */
[----:B------:R-:W-:Y:S01]  /*0890*/  MOV R11, UR7 ;  /* 0x00000007000b7c02 */ /* 0x000fe20008000f00 */
[----:B------:R-:W1:Y:S01]  /*08a0*/  @!UP1 LDCU.64 UR6, c[0x0][0x390] ;  /* 0x00007200ff0697ac */ /* 0x000e620008000a00 */
[----:B--2---:R-:W-:Y:S02]  /*08b0*/  MOV R4, UR8 ;  /* 0x0000000800047c02 */ /* 0x004fe40008000f00 */
[----:B------:R-:W-:Y:S01]  /*08c0*/  MOV R5, UR9 ;  /* 0x0000000900057c02 */ /* 0x000fe20008000f00 */
[----:B------:R-:W-:-:S04]  /*08d0*/  @P1 IMAD.WIDE.U32 R10, R3, 0x4, R10 ;  /* 0x00000004030a1825 */ /* 0x000fc800078e000a */
[----:B------:R-:W-:Y:S01]  /*08e0*/  @P1 IMAD R3, R7, UR20, R0 ;  /* 0x0000001407031c24 */ /* 0x000fe2000f8e0200 */
[----:B------:R-:W-:Y:S01]  /*08f0*/  @P1 IADD3.X R7, PT, PT, RZ, RZ, RZ, P2, !PT ;  /* 0x000000ffff071210 */ /* 0x000fe200017fe4ff */
[----:B0-----:R-:W2:Y:S01]  /*0900*/  @P1 LDG.E R11, desc[UR18][R10.64] ;  /* 0x000000120a0b1981 */ /* 0x001ea2000c1e1900 */
[C---:B---3--:R-:W-:Y:S01]  /*0910*/  @P1 LEA R2, P2, R6.reuse, UR10, 0x2 ;  /* 0x0000000a06021c11 */ /* 0x048fe2000f8410ff */
[----:B------:R-:W-:Y:S01]  /*0920*/  @P1 IMAD.WIDE R4, R3, 0x4, R4 ;  /* 0x0000000403041825 */ /* 0x000fe200078e0204 */
[----:B------:R-:W-:Y:S02]  /*0930*/  MOV R19, UR4 ;  /* 0x0000000400137c02 */ /* 0x000fe40008000f00 */
[----:B------:R-:W-:Y:S02]  /*0940*/  @P1 LEA.HI.X R3, R6, UR11, R7, 0x2, P2 ;  /* 0x0000000b06031c11 */ /* 0x000fe400090f1407 */
[----:B----4-:R-:W-:Y:S01]  /*0950*/  MOV R6, UR12 ;  /* 0x0000000c00067c02 */ /* 0x010fe20008000f00 */
[----:B------:R-:W-:Y:S01]  /*0960*/  @P1 IMAD.WIDE R14, R15, 0x4, R4 ;  /* 0x000000040f0e1825 */ /* 0x000fe200078e0204 */
[----:B------:R-:W-:Y:S01]  /*0970*/  MOV R7, UR13 ;  /* 0x0000000d00077c02 */ /* 0x000fe20008000f00 */
[----:B------:R-:W2:Y:S01]  /*0980*/  @P1 LDG.E R4, desc[UR18][R4.64] ;  /* 0x0000001204041981 */ /* 0x000ea2000c1e1900 */
[----:B------:R-:W-:Y:S01]  /*0990*/  @!P0 IADD3 R17, PT, PT, R13, UR4, RZ ;  /* 0x000000040d118c10 */ /* 0x000fe2000fffe0ff */
[----:B------:R-:W-:Y:S01]  /*09a0*/  @!P0 IMAD R19, R19, UR20, R0 ;  /* 0x0000001413138c24 */ /* 0x000fe2000f8e0200 */
[----:B-1----:R-:W-:Y:S01]  /*09b0*/  MOV R8, UR6 ;  /* 0x0000000600087c02 */ /* 0x002fe20008000f00 */
[----:B------:R-:W3:Y:S01]  /*09c0*/  @P1 LDG.E R14, desc[UR18][R14.64] ;  /* 0x000000120e0e1981 */ /* 0x000ee2000c1e1900 */
[----:B------:R-:W-:Y:S01]  /*09d0*/  MOV R9, UR7 ;  /* 0x0000000700097c02 */ /* 0x000fe20008000f00 */
[----:B------:R-:W-:-:S02]  /*09e0*/  @!P0 IMAD.WIDE.U32 R6, R17, 0x4, R6 ;  /* 0x0000000411068825 */ /* 0x000fc400078e0006 */
[----:B------:R-:W3:Y:S02]  /*09f0*/  @P1 LDG.E R2, desc[UR18][R2.64+0x4] ;  /* 0x0000041202021981 */ /* 0x000ee4000c1e1900 */
[----:B------:R-:W-:Y:S02]  /*0a00*/  @!P0 IMAD.WIDE R8, R19, 0x4, R8 ;  /* 0x0000000413088825 */ /* 0x000fe400078e0208 */
[----:B------:R-:W4:Y:S04]  /*0a10*/  @!P0 LDG.E R7, desc[UR18][R6.64] ;  /* 0x0000001206078981 */ /* 0x000f28000c1e1900 */
[----:B------:R-:W4:Y:S01]  /*0a20*/  @!P0 LDG.E R8, desc[UR18][R8.64] ;  /* 0x0000001208088981 */ /* 0x000f22000c1e1900 */
[----:B--2---:R-:W-:-:S04]  /*0a30*/  @P1 IMAD R11, R11, R4, R12 ;  /* 0x000000040b0b1224 */ /* 0x004fc800078e020c */
[----:B---3--:R-:W-:-:S04]  /*0a40*/  @P1 IMAD R12, R2, R14, R11 ;  /* 0x0000000e020c1224 */ /* 0x008fc800078e020b */
[----:B----4-:R-:W-:-:S07]  /*0a50*/  @!P0 IMAD R12, R7, R8, R12 ;  /* 0x00000008070c8224 */ /* 0x010fce00078e020c */
.L_x_14:
[----:B------:R-:W1:Y:S01]  /*0a60*/  LDC.64 R2, c[0x0][0x380] ;  /* 0x0000e000ff027b82 */ /* 0x000e620000000a00 */
[----:B------:R-:W-:-:S05]  /*0a70*/  IADD3 R13, PT, PT, R0, R13, RZ ;  /* 0x0000000d000d7210 */ /* 0x000fca0007ffe0ff */
[----:B-1----:R-:W-:-:S05]  /*0a80*/  IMAD.WIDE R2, R13, 0x4, R2 ;  /* 0x000000040d027825 */ /* 0x002fca00078e0202 */
[----:B0-----:R-:W-:Y:S01]  /*0a90*/  STG.E desc[UR18][R2.64], R12 ;  /* 0x0000000c02007986 */ /* 0x001fe2000c101912 */
[----:B------:R-:W-:Y:S05]  /*0aa0*/  EXIT ;  /* 0x000000000000794d */ /* 0x000fea0003800000 */
.L_x_16:
        /* <DEDUP_REMOVED lines=13> */
.L_x_18:


//--------------------- .nv.global.init           --------------------------
	.section	.nv.global.init,"aw",@progbits
	.align	4
.nv.global.init:
	.type		mrg32k3aM1SubSeq,@object
	.size		mrg32k3aM1SubSeq,(mrg32k3aM2SubSeq - mrg32k3aM1SubSeq)
mrg32k3aM1SubSeq:
        /*0000*/ 	.byte	0x0b, 0xcc, 0xee, 0x04, 0x73, 0x29, 0x8b, 0x6f, 0xf6, 0x53, 0x03, 0xf6, 0x23, 0xf6, 0xea, 0xda
        /* <DEDUP_REMOVED lines=125> */
	.type		mrg32k3aM2SubSeq,@object
	.size		mrg32k3aM2SubSeq,(mrg32k3aM1 - mrg32k3aM2SubSeq)
mrg32k3aM2SubSeq:
        /* <DEDUP_REMOVED lines=126> */
	.type		mrg32k3aM1,@object
	.size		mrg32k3aM1,(mrg32k3aM1Seq - mrg32k3aM1)
mrg32k3aM1:
        /* <DEDUP_REMOVED lines=144> */
	.type		mrg32k3aM1Seq,@object
	.size		mrg32k3aM1Seq,(mrg32k3aM2 - mrg32k3aM1Seq)
mrg32k3aM1Seq:
        /* <DEDUP_REMOVED lines=144> */
	.type		mrg32k3aM2,@object
	.size		mrg32k3aM2,(mrg32k3aM2Seq - mrg32k3aM2)
mrg32k3aM2:
        /* <DEDUP_REMOVED lines=144> */
	.type		mrg32k3aM2Seq,@object
	.size		mrg32k3aM2Seq,(precalc_xorwow_matrix - mrg32k3aM2Seq)
mrg32k3aM2Seq:
        /* <DEDUP_REMOVED lines=144> */
	.type		precalc_xorwow_matrix,@object
	.size		precalc_xorwow_matrix,(precalc_xorwow_offset_matrix - precalc_xorwow_matrix)
precalc_xorwow_matrix:
        /* <DEDUP_REMOVED lines=6400> */
	.type		precalc_xorwow_offset_matrix,@object
	.size		precalc_xorwow_offset_matrix,(.L_1 - precalc_xorwow_offset_matrix)
precalc_xorwow_offset_matrix:
        /* <DEDUP_REMOVED lines=6400> */
.L_1:


//--------------------- .nv.shared.reserved.0     --------------------------
	.section	.nv.shared.reserved.0,"aw",@nobits
	.weak		__nv_reservedSMEM_offset_0_alias
	.size		__nv_reservedSMEM_offset_0_alias, 0, 64
	.other		__nv_reservedSMEM_offset_0_alias,@"STO_CUDA_RESERVED_SHARED STV_DEFAULT"
__nv_reservedSMEM_offset_0_alias:
	.zero		0
	.zero		64


//--------------------- .nv.constant0._Z20generateRandomMatrixPiS_im --------------------------
	.section	.nv.constant0._Z20generateRandomMatrixPiS_im,"a",@progbits
	.sectionflags	@""
	.align	4
.nv.constant0._Z20generateRandomMatrixPiS_im:
	.zero		928


//--------------------- .nv.constant0._Z14multiplyKernelPiPKiS1_i --------------------------
	.section	.nv.constant0._Z14multiplyKernelPiPKiS1_i,"a",@progbits
	.sectionflags	@""
	.align	4
.nv.constant0._Z14multiplyKernelPiPKiS1_i:
	.zero		924


//--------------------- SYMBOLS --------------------------

	.type		.nv.reservedSmem.offset0,@object
	.size		.nv.reservedSmem.offset0,0x4
